//
// Generated by NVIDIA NVVM Compiler
//
// Compiler Build ID: CL-36424714
// Cuda compilation tools, release 13.0, V13.0.88
// Based on NVVM 20.0.0
//

.version 9.0
.target sm_100
.address_size 64

	// .globl	_Z12compute_areaPdS_S_ii
.extern .func  (.param .b32 func_retval0) vprintf
(
	.param .b64 vprintf_param_0,
	.param .b64 vprintf_param_1
)
;
.global .align 1 .b8 $str[147] = {105, 32, 37, 100, 44, 32, 106, 32, 37, 100, 44, 32, 103, 114, 97, 100, 95, 112, 104, 105, 95, 120, 32, 61, 32, 37, 101, 44, 32, 103, 114, 97, 100, 95, 112, 104, 105, 95, 114, 101, 102, 95, 120, 32, 37, 101, 44, 32, 112, 104, 105, 95, 120, 95, 101, 119, 32, 61, 32, 37, 101, 44, 32, 112, 104, 105, 95, 120, 95, 110, 115, 32, 61, 32, 37, 101, 44, 32, 65, 114, 101, 97, 32, 84, 111, 116, 97, 108, 32, 37, 101, 44, 32, 80, 104, 105, 32, 40, 73, 45, 49, 41, 32, 37, 101, 44, 32, 40, 73, 41, 44, 32, 37, 101, 44, 32, 40, 73, 43, 49, 41, 32, 37, 101, 44, 32, 40, 74, 45, 49, 41, 32, 37, 101, 44, 32, 40, 74, 43, 49, 41, 32, 37, 101, 32, 10};

.visible .entry _Z12compute_areaPdS_S_ii(
	.param .u64 .ptr .align 1 _Z12compute_areaPdS_S_ii_param_0,
	.param .u64 .ptr .align 1 _Z12compute_areaPdS_S_ii_param_1,
	.param .u64 .ptr .align 1 _Z12compute_areaPdS_S_ii_param_2,
	.param .u32 _Z12compute_areaPdS_S_ii_param_3,
	.param .u32 _Z12compute_areaPdS_S_ii_param_4
)
{
	.reg .pred 	%p<11>;
	.reg .b32 	%r<29>;
	.reg .b64 	%rd<22>;
	.reg .b64 	%fd<60>;

	ld.param.u64 	%rd6, [_Z12compute_areaPdS_S_ii_param_0];
	ld.param.u64 	%rd8, [_Z12compute_areaPdS_S_ii_param_1];
	ld.param.u64 	%rd7, [_Z12compute_areaPdS_S_ii_param_2];
	ld.param.u32 	%r6, [_Z12compute_areaPdS_S_ii_param_3];
	ld.param.u32 	%r8, [_Z12compute_areaPdS_S_ii_param_4];
	cvta.to.global.u64 	%rd1, %rd8;
	mov.u32 	%r9, %ctaid.x;
	mov.u32 	%r10, %ntid.x;
	mov.u32 	%r11, %tid.x;
	mad.lo.s32 	%r1, %r9, %r10, %r11;
	mov.u32 	%r12, %ctaid.y;
	mov.u32 	%r13, %ntid.y;
	mov.u32 	%r14, %tid.y;
	mad.lo.s32 	%r15, %r12, %r13, %r14;
	add.s32 	%r3, %r6, -1;
	mul.lo.s32 	%r16, %r6, %r15;
	add.s32 	%r4, %r16, %r1;
	sub.s32 	%r17, %r16, %r15;
	rem.s32 	%r18, %r1, %r3;
	add.s32 	%r5, %r18, %r17;
	setp.ge.s32 	%p1, %r1, %r6;
	setp.ge.s32 	%p2, %r15, %r8;
	or.pred  	%p3, %p1, %p2;
	@%p3 bra 	$L__BB0_10;
	shl.b32 	%r19, %r5, 1;
	shl.b32 	%r20, %r4, 1;
	cvta.to.global.u64 	%rd9, %rd6;
	mul.wide.s32 	%rd10, %r20, 8;
	add.s64 	%rd2, %rd9, %rd10;
	ld.global.f64 	%fd1, [%rd2];
	ld.global.f64 	%fd2, [%rd2+8];
	setp.ge.s32 	%p4, %r1, %r3;
	mul.wide.s32 	%rd11, %r19, 8;
	add.s64 	%rd3, %rd1, %rd11;
	mul.lo.s32 	%r21, %r4, 9;
	cvta.to.global.u64 	%rd12, %rd7;
	mul.wide.s32 	%rd13, %r21, 8;
	add.s64 	%rd4, %rd12, %rd13;
	mov.f64 	%fd59, 0d0000000000000000;
	@%p4 bra 	$L__BB0_5;
	ld.global.f64 	%fd3, [%rd2+16];
	ld.global.f64 	%fd4, [%rd2+24];
	sub.f64 	%fd8, %fd4, %fd2;
	neg.f64 	%fd9, %fd8;
	st.global.f64 	[%rd4], %fd9;
	sub.f64 	%fd10, %fd3, %fd1;
	st.global.f64 	[%rd4+8], %fd10;
	setp.eq.s32 	%p5, %r15, 0;
	add.s32 	%r22, %r6, -2;
	setp.ge.s32 	%p6, %r1, %r22;
	or.pred  	%p7, %p5, %p6;
	@%p7 bra 	$L__BB0_4;
	add.f64 	%fd12, %fd1, %fd3;
	mul.f64 	%fd13, %fd12, 0d3FE0000000000000;
	add.f64 	%fd14, %fd2, %fd4;
	mul.f64 	%fd15, %fd14, 0d3FE0000000000000;
	ld.global.f64 	%fd16, [%rd3];
	sub.s32 	%r23, %r5, %r3;
	shl.b32 	%r24, %r23, 1;
	mul.wide.s32 	%rd16, %r24, 8;
	add.s64 	%rd17, %rd1, %rd16;
	ld.global.f64 	%fd17, [%rd17];
	add.f64 	%fd18, %fd16, %fd17;
	mul.f64 	%fd19, %fd18, 0d3FE0000000000000;
	ld.global.f64 	%fd20, [%rd3+8];
	ld.global.f64 	%fd21, [%rd17+8];
	add.f64 	%fd22, %fd20, %fd21;
	mul.f64 	%fd23, %fd22, 0d3FE0000000000000;
	sub.f64 	%fd24, %fd13, %fd19;
	st.global.f64 	[%rd4+40], %fd24;
	sub.f64 	%fd59, %fd15, %fd23;
	bra.uni 	$L__BB0_6;
$L__BB0_4:
	mov.b64 	%rd15, 0;
	st.global.u64 	[%rd4+40], %rd15;
	bra.uni 	$L__BB0_6;
$L__BB0_5:
	mov.b64 	%rd14, 0;
	st.global.u64 	[%rd4], %rd14;
	st.global.u64 	[%rd4+8], %rd14;
	st.global.u64 	[%rd4+40], %rd14;
$L__BB0_6:
	st.global.f64 	[%rd4+48], %fd59;
	add.s32 	%r25, %r8, -1;
	setp.lt.u32 	%p8, %r15, %r25;
	@%p8 bra 	$L__BB0_8;
	mov.b64 	%rd18, 0;
	st.global.u64 	[%rd4+16], %rd18;
	st.global.u64 	[%rd4+24], %rd18;
	st.global.u64 	[%rd4+56], %rd18;
	st.global.u64 	[%rd4+64], %rd18;
	bra.uni 	$L__BB0_10;
$L__BB0_8:
	setp.ge.s32 	%p9, %r1, %r3;
	shl.b32 	%r26, %r6, 1;
	mul.wide.s32 	%rd19, %r26, 8;
	add.s64 	%rd5, %rd2, %rd19;
	ld.global.f64 	%fd25, [%rd5];
	ld.global.f64 	%fd26, [%rd5+8];
	sub.f64 	%fd27, %fd26, %fd2;
	st.global.f64 	[%rd4+16], %fd27;
	sub.f64 	%fd28, %fd25, %fd1;
	neg.f64 	%fd29, %fd28;
	st.global.f64 	[%rd4+24], %fd29;
	setp.eq.s32 	%p10, %r1, 0;
	add.s32 	%r27, %r26, -4;
	selp.b32 	%r28, %r27, -2, %p10;
	add.f64 	%fd30, %fd1, %fd25;
	mul.f64 	%fd31, %fd30, 0d3FE0000000000000;
	add.f64 	%fd32, %fd2, %fd26;
	mul.f64 	%fd33, %fd32, 0d3FE0000000000000;
	ld.global.f64 	%fd34, [%rd3];
	mul.wide.s32 	%rd20, %r28, 8;
	add.s64 	%rd21, %rd3, %rd20;
	ld.global.f64 	%fd35, [%rd21];
	add.f64 	%fd36, %fd34, %fd35;
	mul.f64 	%fd37, %fd36, 0d3FE0000000000000;
	ld.global.f64 	%fd38, [%rd3+8];
	ld.global.f64 	%fd39, [%rd21+8];
	add.f64 	%fd40, %fd38, %fd39;
	mul.f64 	%fd41, %fd40, 0d3FE0000000000000;
	sub.f64 	%fd42, %fd31, %fd37;
	st.global.f64 	[%rd4+56], %fd42;
	sub.f64 	%fd43, %fd33, %fd41;
	st.global.f64 	[%rd4+64], %fd43;
	@%p9 bra 	$L__BB0_10;
	ld.global.f64 	%fd44, [%rd2+16];
	ld.global.f64 	%fd45, [%rd2+24];
	ld.global.f64 	%fd46, [%rd5];
	ld.global.f64 	%fd47, [%rd5+8];
	ld.global.f64 	%fd48, [%rd5+16];
	ld.global.f64 	%fd49, [%rd5+24];
	sub.f64 	%fd50, %fd48, %fd1;
	sub.f64 	%fd51, %fd47, %fd45;
	mul.f64 	%fd52, %fd51, %fd50;
	sub.f64 	%fd53, %fd46, %fd44;
	sub.f64 	%fd54, %fd49, %fd2;
	mul.f64 	%fd55, %fd53, %fd54;
	sub.f64 	%fd56, %fd52, %fd55;
	mul.f64 	%fd57, %fd56, 0d3FE0000000000000;
	st.global.f64 	[%rd4+32], %fd57;
$L__BB0_10:
	ret;

}
	// .globl	_Z18compute_cellcenterPdS_iiii
.visible .entry _Z18compute_cellcenterPdS_iiii(
	.param .u64 .ptr .align 1 _Z18compute_cellcenterPdS_iiii_param_0,
	.param .u64 .ptr .align 1 _Z18compute_cellcenterPdS_iiii_param_1,
	.param .u32 _Z18compute_cellcenterPdS_iiii_param_2,
	.param .u32 _Z18compute_cellcenterPdS_iiii_param_3,
	.param .u32 _Z18compute_cellcenterPdS_iiii_param_4,
	.param .u32 _Z18compute_cellcenterPdS_iiii_param_5
)
{
	.reg .pred 	%p<4>;
	.reg .b32 	%r<19>;
	.reg .b64 	%rd<11>;
	.reg .b64 	%fd<17>;

	ld.param.u64 	%rd1, [_Z18compute_cellcenterPdS_iiii_param_0];
	ld.param.u64 	%rd2, [_Z18compute_cellcenterPdS_iiii_param_1];
	ld.param.u32 	%r4, [_Z18compute_cellcenterPdS_iiii_param_2];
	ld.param.u32 	%r5, [_Z18compute_cellcenterPdS_iiii_param_3];
	ld.param.u32 	%r3, [_Z18compute_cellcenterPdS_iiii_param_4];
	mov.u32 	%r7, %ctaid.x;
	mov.u32 	%r8, %ntid.x;
	mov.u32 	%r9, %tid.x;
	mad.lo.s32 	%r10, %r7, %r8, %r9;
	mov.u32 	%r11, %ctaid.y;
	mov.u32 	%r12, %ntid.y;
	mov.u32 	%r13, %tid.y;
	mad.lo.s32 	%r14, %r11, %r12, %r13;
	mad.lo.s32 	%r1, %r3, %r14, %r10;
	mad.lo.s32 	%r2, %r4, %r14, %r10;
	setp.ge.s32 	%p1, %r10, %r4;
	setp.ge.s32 	%p2, %r14, %r5;
	or.pred  	%p3, %p1, %p2;
	@%p3 bra 	$L__BB1_2;
	cvta.to.global.u64 	%rd3, %rd1;
	cvta.to.global.u64 	%rd4, %rd2;
	shl.b32 	%r16, %r2, 1;
	shl.b32 	%r17, %r1, 1;
	mul.wide.s32 	%rd5, %r17, 8;
	add.s64 	%rd6, %rd3, %rd5;
	ld.global.f64 	%fd1, [%rd6];
	ld.global.f64 	%fd2, [%rd6+8];
	ld.global.f64 	%fd3, [%rd6+16];
	ld.global.f64 	%fd4, [%rd6+24];
	shl.b32 	%r18, %r3, 1;
	mul.wide.s32 	%rd7, %r18, 8;
	add.s64 	%rd8, %rd6, %rd7;
	ld.global.f64 	%fd5, [%rd8];
	ld.global.f64 	%fd6, [%rd8+8];
	ld.global.f64 	%fd7, [%rd8+16];
	ld.global.f64 	%fd8, [%rd8+24];
	add.f64 	%fd9, %fd1, %fd3;
	add.f64 	%fd10, %fd9, %fd5;
	add.f64 	%fd11, %fd10, %fd7;
	mul.f64 	%fd12, %fd11, 0d3FD0000000000000;
	add.f64 	%fd13, %fd2, %fd4;
	add.f64 	%fd14, %fd13, %fd6;
	add.f64 	%fd15, %fd14, %fd8;
	mul.f64 	%fd16, %fd15, 0d3FD0000000000000;
	mul.wide.s32 	%rd9, %r16, 8;
	add.s64 	%rd10, %rd4, %rd9;
	st.global.f64 	[%rd10], %fd12;
	st.global.f64 	[%rd10+8], %fd16;
$L__BB1_2:
	ret;

}
	// .globl	_Z14initialize_phiPdS_S_S_iiii
.visible .entry _Z14initialize_phiPdS_S_S_iiii(
	.param .u64 .ptr .align 1 _Z14initialize_phiPdS_S_S_iiii_param_0,
	.param .u64 .ptr .align 1 _Z14initialize_phiPdS_S_S_iiii_param_1,
	.param .u64 .ptr .align 1 _Z14initialize_phiPdS_S_S_iiii_param_2,
	.param .u64 .ptr .align 1 _Z14initialize_phiPdS_S_S_iiii_param_3,
	.param .u32 _Z14initialize_phiPdS_S_S_iiii_param_4,
	.param .u32 _Z14initialize_phiPdS_S_S_iiii_param_5,
	.param .u32 _Z14initialize_phiPdS_S_S_iiii_param_6,
	.param .u32 _Z14initialize_phiPdS_S_S_iiii_param_7
)
{
	.reg .pred 	%p<6>;
	.reg .b32 	%r<19>;
	.reg .b64 	%rd<20>;
	.reg .b64 	%fd<32>;

	ld.param.u64 	%rd2, [_Z14initialize_phiPdS_S_S_iiii_param_1];
	ld.param.u64 	%rd3, [_Z14initialize_phiPdS_S_S_iiii_param_2];
	ld.param.u64 	%rd4, [_Z14initialize_phiPdS_S_S_iiii_param_3];
	ld.param.u32 	%r3, [_Z14initialize_phiPdS_S_S_iiii_param_4];
	ld.param.u32 	%r6, [_Z14initialize_phiPdS_S_S_iiii_param_5];
	ld.param.u32 	%r5, [_Z14initialize_phiPdS_S_S_iiii_param_6];
	mov.u32 	%r7, %ctaid.x;
	mov.u32 	%r8, %ntid.x;
	mov.u32 	%r9, %tid.x;
	mad.lo.s32 	%r1, %r7, %r8, %r9;
	mov.u32 	%r10, %ctaid.y;
	mov.u32 	%r11, %ntid.y;
	mov.u32 	%r12, %tid.y;
	mad.lo.s32 	%r13, %r10, %r11, %r12;
	setp.ge.s32 	%p1, %r1, %r3;
	setp.ge.s32 	%p2, %r13, %r6;
	or.pred  	%p3, %p1, %p2;
	@%p3 bra 	$L__BB2_5;
	ld.param.u64 	%rd19, [_Z14initialize_phiPdS_S_S_iiii_param_0];
	cvta.to.global.u64 	%rd5, %rd19;
	cvta.to.global.u64 	%rd6, %rd2;
	mad.lo.s32 	%r14, %r5, %r13, %r1;
	shl.b32 	%r15, %r14, 1;
	mul.wide.s32 	%rd7, %r15, 8;
	add.s64 	%rd8, %rd5, %rd7;
	ld.global.f64 	%fd7, [%rd8];
	ld.global.f64 	%fd8, [%rd8+8];
	ld.global.f64 	%fd9, [%rd8+16];
	ld.global.f64 	%fd10, [%rd8+24];
	shl.b32 	%r16, %r5, 1;
	mul.wide.s32 	%rd9, %r16, 8;
	add.s64 	%rd10, %rd8, %rd9;
	ld.global.f64 	%fd1, [%rd10];
	ld.global.f64 	%fd2, [%rd10+8];
	ld.global.f64 	%fd3, [%rd10+16];
	ld.global.f64 	%fd4, [%rd10+24];
	add.f64 	%fd5, %fd7, %fd9;
	add.f64 	%fd11, %fd5, %fd1;
	add.f64 	%fd12, %fd11, %fd3;
	mul.f64 	%fd13, %fd12, 0d3FD0000000000000;
	add.f64 	%fd6, %fd8, %fd10;
	add.f64 	%fd14, %fd6, %fd2;
	add.f64 	%fd15, %fd14, %fd4;
	mul.f64 	%fd16, %fd15, 0d3FD0000000000000;
	mul.f64 	%fd17, %fd16, %fd16;
	mul.f64 	%fd18, %fd16, %fd17;
	fma.rn.f64 	%fd19, %fd13, %fd13, %fd18;
	mad.lo.s32 	%r17, %r3, %r13, %r1;
	mul.wide.s32 	%rd11, %r17, 8;
	add.s64 	%rd12, %rd6, %rd11;
	st.global.f64 	[%rd12], %fd19;
	setp.ne.s32 	%p4, %r13, 0;
	@%p4 bra 	$L__BB2_3;
	mul.f64 	%fd27, %fd5, 0d3FE0000000000000;
	mul.f64 	%fd28, %fd6, 0d3FE0000000000000;
	mul.f64 	%fd29, %fd28, %fd28;
	mul.f64 	%fd30, %fd28, %fd29;
	fma.rn.f64 	%fd31, %fd27, %fd27, %fd30;
	cvta.to.global.u64 	%rd16, %rd3;
	mul.wide.s32 	%rd17, %r1, 8;
	add.s64 	%rd18, %rd16, %rd17;
	st.global.f64 	[%rd18], %fd31;
	bra.uni 	$L__BB2_5;
$L__BB2_3:
	add.s32 	%r18, %r6, -1;
	setp.ne.s32 	%p5, %r13, %r18;
	@%p5 bra 	$L__BB2_5;
	add.f64 	%fd20, %fd1, %fd3;
	mul.f64 	%fd21, %fd20, 0d3FE0000000000000;
	add.f64 	%fd22, %fd2, %fd4;
	mul.f64 	%fd23, %fd22, 0d3FE0000000000000;
	mul.f64 	%fd24, %fd23, %fd23;
	mul.f64 	%fd25, %fd23, %fd24;
	fma.rn.f64 	%fd26, %fd21, %fd21, %fd25;
	cvta.to.global.u64 	%rd13, %rd4;
	mul.wide.s32 	%rd14, %r1, 8;
	add.s64 	%rd15, %rd13, %rd14;
	st.global.f64 	[%rd15], %fd26;
$L__BB2_5:
	ret;

}
	// .globl	_Z18initialize_gradphiPdii
.visible .entry _Z18initialize_gradphiPdii(
	.param .u64 .ptr .align 1 _Z18initialize_gradphiPdii_param_0,
	.param .u32 _Z18initialize_gradphiPdii_param_1,
	.param .u32 _Z18initialize_gradphiPdii_param_2
)
{
	.reg .pred 	%p<4>;
	.reg .b32 	%r<15>;
	.reg .b64 	%rd<6>;

	ld.param.u64 	%rd1, [_Z18initialize_gradphiPdii_param_0];
	ld.param.u32 	%r2, [_Z18initialize_gradphiPdii_param_1];
	ld.param.u32 	%r3, [_Z18initialize_gradphiPdii_param_2];
	mov.u32 	%r5, %ctaid.x;
	mov.u32 	%r6, %ntid.x;
	mov.u32 	%r7, %tid.x;
	mad.lo.s32 	%r8, %r5, %r6, %r7;
	mov.u32 	%r9, %ctaid.y;
	mov.u32 	%r10, %ntid.y;
	mov.u32 	%r11, %tid.y;
	mad.lo.s32 	%r12, %r9, %r10, %r11;
	mad.lo.s32 	%r1, %r2, %r12, %r8;
	setp.ge.s32 	%p1, %r8, %r2;
	setp.ge.s32 	%p2, %r12, %r3;
	or.pred  	%p3, %p1, %p2;
	@%p3 bra 	$L__BB3_2;
	cvta.to.global.u64 	%rd2, %rd1;
	shl.b32 	%r14, %r1, 1;
	mul.wide.s32 	%rd3, %r14, 8;
	add.s64 	%rd4, %rd2, %rd3;
	mov.b64 	%rd5, 0;
	st.global.u64 	[%rd4], %rd5;
	st.global.u64 	[%rd4+8], %rd5;
$L__BB3_2:
	ret;

}
	// .globl	_Z18reference_grad_phiPdS_iiii
.visible .entry _Z18reference_grad_phiPdS_iiii(
	.param .u64 .ptr .align 1 _Z18reference_grad_phiPdS_iiii_param_0,
	.param .u64 .ptr .align 1 _Z18reference_grad_phiPdS_iiii_param_1,
	.param .u32 _Z18reference_grad_phiPdS_iiii_param_2,
	.param .u32 _Z18reference_grad_phiPdS_iiii_param_3,
	.param .u32 _Z18reference_grad_phiPdS_iiii_param_4,
	.param .u32 _Z18reference_grad_phiPdS_iiii_param_5
)
{
	.reg .pred 	%p<4>;
	.reg .b32 	%r<19>;
	.reg .b64 	%rd<11>;
	.reg .b64 	%fd<20>;

	ld.param.u64 	%rd1, [_Z18reference_grad_phiPdS_iiii_param_0];
	ld.param.u64 	%rd2, [_Z18reference_grad_phiPdS_iiii_param_1];
	ld.param.u32 	%r4, [_Z18reference_grad_phiPdS_iiii_param_2];
	ld.param.u32 	%r5, [_Z18reference_grad_phiPdS_iiii_param_3];
	ld.param.u32 	%r3, [_Z18reference_grad_phiPdS_iiii_param_4];
	mov.u32 	%r7, %ctaid.x;
	mov.u32 	%r8, %ntid.x;
	mov.u32 	%r9, %tid.x;
	mad.lo.s32 	%r10, %r7, %r8, %r9;
	mov.u32 	%r11, %ctaid.y;
	mov.u32 	%r12, %ntid.y;
	mov.u32 	%r13, %tid.y;
	mad.lo.s32 	%r14, %r11, %r12, %r13;
	mad.lo.s32 	%r1, %r3, %r14, %r10;
	mad.lo.s32 	%r2, %r4, %r14, %r10;
	setp.ge.s32 	%p1, %r10, %r4;
	setp.ge.s32 	%p2, %r14, %r5;
	or.pred  	%p3, %p1, %p2;
	@%p3 bra 	$L__BB4_2;
	cvta.to.global.u64 	%rd3, %rd1;
	cvta.to.global.u64 	%rd4, %rd2;
	shl.b32 	%r16, %r2, 1;
	shl.b32 	%r17, %r1, 1;
	mul.wide.s32 	%rd5, %r17, 8;
	add.s64 	%rd6, %rd3, %rd5;
	ld.global.f64 	%fd1, [%rd6];
	ld.global.f64 	%fd2, [%rd6+8];
	ld.global.f64 	%fd3, [%rd6+16];
	ld.global.f64 	%fd4, [%rd6+24];
	shl.b32 	%r18, %r3, 1;
	mul.wide.s32 	%rd7, %r18, 8;
	add.s64 	%rd8, %rd6, %rd7;
	ld.global.f64 	%fd5, [%rd8];
	ld.global.f64 	%fd6, [%rd8+8];
	ld.global.f64 	%fd7, [%rd8+16];
	ld.global.f64 	%fd8, [%rd8+24];
	add.f64 	%fd9, %fd1, %fd3;
	add.f64 	%fd10, %fd9, %fd5;
	add.f64 	%fd11, %fd10, %fd7;
	mul.f64 	%fd12, %fd11, 0d3FD0000000000000;
	add.f64 	%fd13, %fd2, %fd4;
	add.f64 	%fd14, %fd13, %fd6;
	add.f64 	%fd15, %fd14, %fd8;
	mul.f64 	%fd16, %fd15, 0d3FD0000000000000;
	fma.rn.f64 	%fd17, %fd11, 0d3FD0000000000000, %fd12;
	mul.wide.s32 	%rd9, %r16, 8;
	add.s64 	%rd10, %rd4, %rd9;
	st.global.f64 	[%rd10], %fd17;
	mul.f64 	%fd18, %fd16, 0d4008000000000000;
	mul.f64 	%fd19, %fd16, %fd18;
	st.global.f64 	[%rd10+8], %fd19;
$L__BB4_2:
	ret;

}
	// .globl	_Z17vector_grad_gaussPdS_S_S_S_S_iiii
.visible .entry _Z17vector_grad_gaussPdS_S_S_S_S_iiii(
	.param .u64 .ptr .align 1 _Z17vector_grad_gaussPdS_S_S_S_S_iiii_param_0,
	.param .u64 .ptr .align 1 _Z17vector_grad_gaussPdS_S_S_S_S_iiii_param_1,
	.param .u64 .ptr .align 1 _Z17vector_grad_gaussPdS_S_S_S_S_iiii_param_2,
	.param .u64 .ptr .align 1 _Z17vector_grad_gaussPdS_S_S_S_S_iiii_param_3,
	.param .u64 .ptr .align 1 _Z17vector_grad_gaussPdS_S_S_S_S_iiii_param_4,
	.param .u64 .ptr .align 1 _Z17vector_grad_gaussPdS_S_S_S_S_iiii_param_5,
	.param .u32 _Z17vector_grad_gaussPdS_S_S_S_S_iiii_param_6,
	.param .u32 _Z17vector_grad_gaussPdS_S_S_S_S_iiii_param_7,
	.param .u32 _Z17vector_grad_gaussPdS_S_S_S_S_iiii_param_8,
	.param .u32 _Z17vector_grad_gaussPdS_S_S_S_S_iiii_param_9
)
{
	.local .align 8 .b8 	__local_depot5[88];
	.reg .b64 	%SP;
	.reg .b64 	%SPL;
	.reg .pred 	%p<9>;
	.reg .b32 	%r<47>;
	.reg .b64 	%rd<58>;
	.reg .b64 	%fd<130>;

	mov.u64 	%SPL, __local_depot5;
	cvta.local.u64 	%SP, %SPL;
	ld.param.u64 	%rd10, [_Z17vector_grad_gaussPdS_S_S_S_S_iiii_param_0];
	ld.param.u64 	%rd11, [_Z17vector_grad_gaussPdS_S_S_S_S_iiii_param_1];
	ld.param.u64 	%rd12, [_Z17vector_grad_gaussPdS_S_S_S_S_iiii_param_3];
	ld.param.u64 	%rd8, [_Z17vector_grad_gaussPdS_S_S_S_S_iiii_param_4];
	ld.param.u64 	%rd9, [_Z17vector_grad_gaussPdS_S_S_S_S_iiii_param_5];
	ld.param.u32 	%r13, [_Z17vector_grad_gaussPdS_S_S_S_S_iiii_param_6];
	ld.param.u32 	%r16, [_Z17vector_grad_gaussPdS_S_S_S_S_iiii_param_7];
	ld.param.u32 	%r15, [_Z17vector_grad_gaussPdS_S_S_S_S_iiii_param_8];
	cvta.to.global.u64 	%rd1, %rd12;
	cvta.to.global.u64 	%rd2, %rd11;
	cvta.to.global.u64 	%rd3, %rd10;
	mov.u32 	%r17, %ctaid.x;
	mov.u32 	%r18, %ntid.x;
	mov.u32 	%r19, %tid.x;
	mad.lo.s32 	%r1, %r17, %r18, %r19;
	mov.u32 	%r20, %ctaid.y;
	mov.u32 	%r21, %ntid.y;
	mov.u32 	%r22, %tid.y;
	mad.lo.s32 	%r23, %r20, %r21, %r22;
	mul.lo.s32 	%r3, %r13, %r23;
	add.s32 	%r4, %r3, %r1;
	shl.b32 	%r5, %r4, 1;
	mad.lo.s32 	%r24, %r15, %r23, %r1;
	mul.lo.s32 	%r6, %r24, 9;
	setp.ge.s32 	%p1, %r1, %r13;
	setp.ge.s32 	%p2, %r23, %r16;
	or.pred  	%p3, %p1, %p2;
	@%p3 bra 	$L__BB5_10;
	mul.wide.s32 	%rd13, %r4, 8;
	add.s64 	%rd14, %rd3, %rd13;
	ld.global.f64 	%fd1, [%rd14];
	mul.wide.s32 	%rd15, %r5, 8;
	add.s64 	%rd4, %rd2, %rd15;
	ld.global.f64 	%fd2, [%rd4];
	ld.global.f64 	%fd3, [%rd4+8];
	add.s32 	%r7, %r16, -1;
	setp.ge.u32 	%p4, %r23, %r7;
	mul.wide.s32 	%rd16, %r13, 8;
	add.s64 	%rd5, %rd14, %rd16;
	mov.f64 	%fd124, 0d0000000000000000;
	@%p4 bra 	$L__BB5_3;
	ld.global.f64 	%fd124, [%rd5];
$L__BB5_3:
	setp.ne.s32 	%p5, %r23, 0;
	mul.wide.s32 	%rd17, %r6, 8;
	add.s64 	%rd6, %rd1, %rd17;
	@%p5 bra 	$L__BB5_5;
	ld.global.f64 	%fd68, [%rd5];
	shl.b32 	%r30, %r13, 1;
	mul.wide.s32 	%rd33, %r30, 8;
	add.s64 	%rd34, %rd4, %rd33;
	ld.global.f64 	%fd69, [%rd34];
	ld.global.f64 	%fd70, [%rd34+8];
	cvta.to.global.u64 	%rd35, %rd8;
	mul.wide.s32 	%rd36, %r1, 8;
	add.s64 	%rd37, %rd35, %rd36;
	ld.global.f64 	%fd71, [%rd37];
	ld.global.f64 	%fd72, [%rd6];
	mul.f64 	%fd127, %fd71, %fd72;
	add.f64 	%fd73, %fd1, %fd68;
	add.f64 	%fd74, %fd2, %fd69;
	ld.global.f64 	%fd75, [%rd6+40];
	add.f64 	%fd76, %fd3, %fd70;
	ld.global.f64 	%fd77, [%rd6+48];
	mul.f64 	%fd78, %fd76, %fd77;
	fma.rn.f64 	%fd79, %fd74, %fd75, %fd78;
	mul.f64 	%fd80, %fd79, 0d3FE0000000000000;
	fma.rn.f64 	%fd129, %fd73, 0d3FE0000000000000, %fd80;
	mul.lo.s32 	%r31, %r15, 9;
	add.s32 	%r46, %r6, %r31;
	mul.wide.s32 	%rd38, %r31, 8;
	add.s64 	%rd39, %rd6, %rd38;
	ld.global.f64 	%fd81, [%rd39];
	mul.f64 	%fd126, %fd81, %fd129;
	ld.global.f64 	%fd82, [%rd6+8];
	mul.f64 	%fd128, %fd71, %fd82;
	mov.f64 	%fd125, 0d0000000000000000;
	bra.uni 	$L__BB5_8;
$L__BB5_5:
	sub.s32 	%r9, %r4, %r13;
	mul.wide.s32 	%rd18, %r9, 8;
	add.s64 	%rd19, %rd3, %rd18;
	ld.global.f64 	%fd125, [%rd19];
	setp.ne.s32 	%p6, %r23, %r7;
	@%p6 bra 	$L__BB5_7;
	shl.b32 	%r28, %r9, 1;
	mul.wide.s32 	%rd26, %r28, 8;
	add.s64 	%rd27, %rd2, %rd26;
	ld.global.f64 	%fd53, [%rd27];
	ld.global.f64 	%fd54, [%rd27+8];
	add.f64 	%fd55, %fd1, %fd125;
	add.f64 	%fd56, %fd2, %fd53;
	ld.global.f64 	%fd57, [%rd6+40];
	add.f64 	%fd58, %fd3, %fd54;
	ld.global.f64 	%fd59, [%rd6+48];
	mul.f64 	%fd60, %fd58, %fd59;
	fma.rn.f64 	%fd61, %fd56, %fd57, %fd60;
	mul.f64 	%fd62, %fd61, 0d3FE0000000000000;
	fma.rn.f64 	%fd63, %fd55, 0d3FE0000000000000, %fd62;
	ld.global.f64 	%fd64, [%rd6];
	mul.f64 	%fd127, %fd64, %fd63;
	cvta.to.global.u64 	%rd28, %rd9;
	mul.wide.s32 	%rd29, %r1, 8;
	add.s64 	%rd30, %rd28, %rd29;
	ld.global.f64 	%fd129, [%rd30];
	mul.lo.s32 	%r29, %r15, 9;
	add.s32 	%r46, %r6, %r29;
	mul.wide.s32 	%rd31, %r29, 8;
	add.s64 	%rd32, %rd6, %rd31;
	ld.global.f64 	%fd65, [%rd32];
	mul.f64 	%fd126, %fd129, %fd65;
	ld.global.f64 	%fd66, [%rd6+8];
	mul.f64 	%fd128, %fd66, %fd63;
	bra.uni 	$L__BB5_8;
$L__BB5_7:
	ld.global.f64 	%fd30, [%rd5];
	shl.b32 	%r25, %r9, 1;
	mul.wide.s32 	%rd20, %r25, 8;
	add.s64 	%rd21, %rd2, %rd20;
	ld.global.f64 	%fd31, [%rd21];
	ld.global.f64 	%fd32, [%rd21+8];
	shl.b32 	%r26, %r13, 1;
	mul.wide.s32 	%rd22, %r26, 8;
	add.s64 	%rd23, %rd4, %rd22;
	ld.global.f64 	%fd33, [%rd23];
	ld.global.f64 	%fd34, [%rd23+8];
	add.f64 	%fd35, %fd1, %fd125;
	add.f64 	%fd36, %fd2, %fd31;
	ld.global.f64 	%fd37, [%rd6+40];
	add.f64 	%fd38, %fd3, %fd32;
	ld.global.f64 	%fd39, [%rd6+48];
	mul.f64 	%fd40, %fd38, %fd39;
	fma.rn.f64 	%fd41, %fd36, %fd37, %fd40;
	mul.f64 	%fd42, %fd41, 0d3FE0000000000000;
	fma.rn.f64 	%fd43, %fd35, 0d3FE0000000000000, %fd42;
	ld.global.f64 	%fd44, [%rd6];
	mul.f64 	%fd127, %fd44, %fd43;
	add.f64 	%fd45, %fd1, %fd30;
	add.f64 	%fd46, %fd2, %fd33;
	add.f64 	%fd47, %fd3, %fd34;
	mul.f64 	%fd48, %fd47, %fd39;
	fma.rn.f64 	%fd49, %fd46, %fd37, %fd48;
	mul.f64 	%fd50, %fd49, 0d3FE0000000000000;
	fma.rn.f64 	%fd129, %fd45, 0d3FE0000000000000, %fd50;
	mul.lo.s32 	%r27, %r15, 9;
	add.s32 	%r46, %r6, %r27;
	mul.wide.s32 	%rd24, %r27, 8;
	add.s64 	%rd25, %rd6, %rd24;
	ld.global.f64 	%fd51, [%rd25];
	mul.f64 	%fd126, %fd51, %fd129;
	ld.global.f64 	%fd52, [%rd6+8];
	mul.f64 	%fd128, %fd52, %fd43;
$L__BB5_8:
	ld.param.u64 	%rd57, [_Z17vector_grad_gaussPdS_S_S_S_S_iiii_param_2];
	add.s32 	%r32, %r1, 1;
	rem.s32 	%r33, %r32, %r13;
	add.s32 	%r34, %r33, %r3;
	add.s32 	%r35, %r4, -1;
	setp.eq.s32 	%p7, %r1, 0;
	add.s32 	%r36, %r3, %r13;
	shl.b32 	%r37, %r4, 1;
	mul.wide.s32 	%rd40, %r46, 8;
	add.s64 	%rd41, %rd1, %rd40;
	ld.global.f64 	%fd83, [%rd41+8];
	mul.wide.s32 	%rd42, %r34, 8;
	add.s64 	%rd43, %rd3, %rd42;
	ld.global.f64 	%fd24, [%rd43];
	add.s32 	%r38, %r36, -1;
	selp.b32 	%r39, %r38, %r35, %p7;
	mul.wide.s32 	%rd44, %r39, 8;
	add.s64 	%rd45, %rd3, %rd44;
	ld.global.f64 	%fd25, [%rd45];
	shl.b32 	%r40, %r34, 1;
	mul.wide.s32 	%rd46, %r40, 8;
	add.s64 	%rd47, %rd2, %rd46;
	ld.global.f64 	%fd84, [%rd47];
	ld.global.f64 	%fd85, [%rd47+8];
	shl.b32 	%r41, %r38, 1;
	shl.b32 	%r42, %r35, 1;
	selp.b32 	%r43, %r41, %r42, %p7;
	mul.wide.s32 	%rd48, %r43, 8;
	add.s64 	%rd49, %rd2, %rd48;
	ld.global.f64 	%fd86, [%rd49];
	ld.global.f64 	%fd87, [%rd49+8];
	add.f64 	%fd88, %fd1, %fd25;
	add.f64 	%fd89, %fd2, %fd86;
	ld.global.f64 	%fd90, [%rd6+56];
	add.f64 	%fd91, %fd3, %fd87;
	ld.global.f64 	%fd92, [%rd6+64];
	mul.f64 	%fd93, %fd91, %fd92;
	fma.rn.f64 	%fd94, %fd89, %fd90, %fd93;
	mul.f64 	%fd95, %fd94, 0d3FE0000000000000;
	fma.rn.f64 	%fd96, %fd88, 0d3FE0000000000000, %fd95;
	ld.global.f64 	%fd97, [%rd6+16];
	mul.f64 	%fd98, %fd97, %fd96;
	add.f64 	%fd99, %fd1, %fd24;
	add.f64 	%fd100, %fd2, %fd84;
	add.f64 	%fd101, %fd3, %fd85;
	mul.f64 	%fd102, %fd101, %fd92;
	fma.rn.f64 	%fd103, %fd100, %fd90, %fd102;
	mul.f64 	%fd104, %fd103, 0d3FE0000000000000;
	fma.rn.f64 	%fd105, %fd99, 0d3FE0000000000000, %fd104;
	ld.global.f64 	%fd106, [%rd6+88];
	mul.f64 	%fd107, %fd106, %fd105;
	ld.global.f64 	%fd108, [%rd6+24];
	mul.f64 	%fd109, %fd108, %fd96;
	ld.global.f64 	%fd110, [%rd6+96];
	mul.f64 	%fd111, %fd110, %fd105;
	sub.f64 	%fd26, %fd107, %fd98;
	add.f64 	%fd112, %fd126, %fd26;
	sub.f64 	%fd113, %fd112, %fd127;
	ld.global.f64 	%fd114, [%rd6+32];
	div.rn.f64 	%fd27, %fd113, %fd114;
	sub.f64 	%fd115, %fd111, %fd109;
	fma.rn.f64 	%fd116, %fd129, %fd83, %fd115;
	sub.f64 	%fd117, %fd116, %fd128;
	div.rn.f64 	%fd118, %fd117, %fd114;
	st.global.f64 	[%rd4], %fd27;
	st.global.f64 	[%rd4+8], %fd118;
	cvta.to.global.u64 	%rd50, %rd57;
	mul.wide.s32 	%rd51, %r37, 8;
	add.s64 	%rd52, %rd50, %rd51;
	ld.global.f64 	%fd28, [%rd52];
	mul.f64 	%fd119, %fd27, %fd28;
	setp.geu.f64 	%p8, %fd119, 0d0000000000000000;
	@%p8 bra 	$L__BB5_10;
	add.u64 	%rd53, %SP, 0;
	add.u64 	%rd54, %SPL, 0;
	ld.global.f64 	%fd120, [%rd6+32];
	div.rn.f64 	%fd121, %fd26, %fd120;
	sub.f64 	%fd122, %fd126, %fd127;
	div.rn.f64 	%fd123, %fd122, %fd120;
	st.local.v2.u32 	[%rd54], {%r1, %r23};
	st.local.f64 	[%rd54+8], %fd27;
	st.local.f64 	[%rd54+16], %fd28;
	st.local.f64 	[%rd54+24], %fd121;
	st.local.f64 	[%rd54+32], %fd123;
	st.local.f64 	[%rd54+40], %fd120;
	st.local.f64 	[%rd54+48], %fd25;
	st.local.f64 	[%rd54+56], %fd1;
	st.local.f64 	[%rd54+64], %fd24;
	st.local.f64 	[%rd54+72], %fd125;
	st.local.f64 	[%rd54+80], %fd124;
	mov.u64 	%rd55, $str;
	cvta.global.u64 	%rd56, %rd55;
	{ // callseq 0, 0
	.param .b64 param0;
	st.param.b64 	[param0], %rd56;
	.param .b64 param1;
	st.param.b64 	[param1], %rd53;
	.param .b32 retval0;
	call.uni (retval0), 
	vprintf, 
	(
	param0, 
	param1
	);
	ld.param.b32 	%r44, [retval0];
	} // callseq 0
$L__BB5_10:
	ret;

}


// ===== COMPILED SASS (sm_100) =====

	.target	sm_100

	.elftype	@"ET_EXEC"


//--------------------- .note.nv.tkinfo           --------------------------
	.section	.note.nv.tkinfo,"",@"SHT_NOTE"
	.sectionflags	@"SHF_NOTE_NV_TKINFO"
	.tkinfo
        /*0018*/ 	.word	0x00000002
        /*0030*/ 	.string	""
        /*0030*/ 	.string	"ptxas"
        /*0030*/ 	.string	"Cuda compilation tools, release 13.0, V13.0.88"
        /*0030*/ 	.string	"Build cuda_13.0.r13.0/compiler.36424714_0"
        /*0030*/ 	.string	"-arch sm_100 -m 64 "



//--------------------- .note.nv.cuinfo           --------------------------
	.section	.note.nv.cuinfo,"",@"SHT_NOTE"
	.sectionflags	@"SHF_NOTE_NV_CUINFO"
        /*0018*/ 	.short	0x0002
        /*001a*/ 	.short	0x0064
        /*001c*/ 	.short	0x0082
	.zero		2


//--------------------- .nv.info                  --------------------------
	.section	.nv.info,"",@"SHT_CUDA_INFO"
	.align	4


	//----- nvinfo : EIATTR_REGCOUNT
	.align		4
        /*0000*/ 	.byte	0x04, 0x2f
        /*0002*/ 	.short	(.L_2 - .L_1)
	.align		4
.L_1:
        /*0004*/ 	.word	index@(_Z12compute_areaPdS_S_ii)
        /*0008*/ 	.word	0x00000020


	//----- nvinfo : EIATTR_FRAME_SIZE
	.align		4
.L_2:
        /*000c*/ 	.byte	0x04, 0x11
        /*000e*/ 	.short	(.L_4 - .L_3)
	.align		4
.L_3:
        /*0010*/ 	.word	index@(_Z12compute_areaPdS_S_ii)
        /*0014*/ 	.word	0x00000000


	//----- nvinfo : EIATTR_REGCOUNT
	.align		4
.L_4:
        /*0018*/ 	.byte	0x04, 0x2f
        /*001a*/ 	.short	(.L_6 - .L_5)
	.align		4
.L_5:
        /*001c*/ 	.word	index@(_Z18compute_cellcenterPdS_iiii)
        /*0020*/ 	.word	0x00000018


	//----- nvinfo : EIATTR_FRAME_SIZE
	.align		4
.L_6:
        /*0024*/ 	.byte	0x04, 0x11
        /*0026*/ 	.short	(.L_8 - .L_7)
	.align		4
.L_7:
        /*0028*/ 	.word	index@(_Z18compute_cellcenterPdS_iiii)
        /*002c*/ 	.word	0x00000000


	//----- nvinfo : EIATTR_REGCOUNT
	.align		4
.L_8:
        /*0030*/ 	.byte	0x04, 0x2f
        /*0032*/ 	.short	(.L_10 - .L_9)
	.align		4
.L_9:
        /*0034*/ 	.word	index@(_Z14initialize_phiPdS_S_S_iiii)
        /*0038*/ 	.word	0x0000001c


	//----- nvinfo : EIATTR_FRAME_SIZE
	.align		4
.L_10:
        /*003c*/ 	.byte	0x04, 0x11
        /*003e*/ 	.short	(.L_12 - .L_11)
	.align		4
.L_11:
        /*0040*/ 	.word	index@(_Z14initialize_phiPdS_S_S_iiii)
        /*0044*/ 	.word	0x00000000


	//----- nvinfo : EIATTR_REGCOUNT
	.align		4
.L_12:
        /*0048*/ 	.byte	0x04, 0x2f
        /*004a*/ 	.short	(.L_14 - .L_13)
	.align		4
.L_13:
        /*004c*/ 	.word	index@(_Z18initialize_gradphiPdii)
        /*0050*/ 	.word	0x00000008


	//----- nvinfo : EIATTR_FRAME_SIZE
	.align		4
.L_14:
        /*0054*/ 	.byte	0x04, 0x11
        /*0056*/ 	.short	(.L_16 - .L_15)
	.align		4
.L_15:
        /*0058*/ 	.word	index@(_Z18initialize_gradphiPdii)
        /*005c*/ 	.word	0x00000000


	//----- nvinfo : EIATTR_REGCOUNT
	.align		4
.L_16:
        /*0060*/ 	.byte	0x04, 0x2f
        /*0062*/ 	.short	(.L_18 - .L_17)
	.align		4
.L_17:
        /*0064*/ 	.word	index@(_Z18reference_grad_phiPdS_iiii)
        /*0068*/ 	.word	0x00000018


	//----- nvinfo : EIATTR_FRAME_SIZE
	.align		4
.L_18:
        /*006c*/ 	.byte	0x04, 0x11
        /*006e*/ 	.short	(.L_20 - .L_19)
	.align		4
.L_19:
        /*0070*/ 	.word	index@(_Z18reference_grad_phiPdS_iiii)
        /*0074*/ 	.word	0x00000000


	//----- nvinfo : EIATTR_REGCOUNT
	.align		4
.L_20:
        /*0078*/ 	.byte	0x04, 0x2f
        /*007a*/ 	.short	(.L_22 - .L_21)
	.align		4
.L_21:
        /*007c*/ 	.word	index@(_Z17vector_grad_gaussPdS_S_S_S_S_iiii)
        /*0080*/ 	.word	0x0000003e


	//----- nvinfo : EIATTR_FRAME_SIZE
	.align		4
.L_22:
        /*0084*/ 	.byte	0x04, 0x11
        /*0086*/ 	.short	(.L_24 - .L_23)
	.align		4
.L_23:
        /*0088*/ 	.word	index@($__internal_0_$__cuda_sm20_div_rn_f64_full)
        /*008c*/ 	.word	0x00000058


	//----- nvinfo : EIATTR_FRAME_SIZE
	.align		4
.L_24:
        /*0090*/ 	.byte	0x04, 0x11
        /*0092*/ 	.short	(.L_26 - .L_25)
	.align		4
.L_25:
        /*0094*/ 	.word	index@(_Z17vector_grad_gaussPdS_S_S_S_S_iiii)
        /*0098*/ 	.word	0x00000058


	//----- nvinfo : EIATTR_MIN_STACK_SIZE
	.align		4
.L_26:
        /*009c*/ 	.byte	0x04, 0x12
        /*009e*/ 	.short	(.L_28 - .L_27)
	.align		4
.L_27:
        /*00a0*/ 	.word	index@(_Z17vector_grad_gaussPdS_S_S_S_S_iiii)
        /*00a4*/ 	.word	0x00000058


	//----- nvinfo : EIATTR_MIN_STACK_SIZE
	.align		4
.L_28:
        /*00a8*/ 	.byte	0x04, 0x12
        /*00aa*/ 	.short	(.L_30 - .L_29)
	.align		4
.L_29:
        /*00ac*/ 	.word	index@(_Z18reference_grad_phiPdS_iiii)
        /*00b0*/ 	.word	0x00000000


	//----- nvinfo : EIATTR_MIN_STACK_SIZE
	.align		4
.L_30:
        /*00b4*/ 	.byte	0x04, 0x12
        /*00b6*/ 	.short	(.L_32 - .L_31)
	.align		4
.L_31:
        /*00b8*/ 	.word	index@(_Z18initialize_gradphiPdii)
        /*00bc*/ 	.word	0x00000000


	//----- nvinfo : EIATTR_MIN_STACK_SIZE
	.align		4
.L_32:
        /*00c0*/ 	.byte	0x04, 0x12
        /*00c2*/ 	.short	(.L_34 - .L_33)
	.align		4
.L_33:
        /*00c4*/ 	.word	index@(_Z14initialize_phiPdS_S_S_iiii)
        /*00c8*/ 	.word	0x00000000


	//----- nvinfo : EIATTR_MIN_STACK_SIZE
	.align		4
.L_34:
        /*00cc*/ 	.byte	0x04, 0x12
        /*00ce*/ 	.short	(.L_36 - .L_35)
	.align		4
.L_35:
        /*00d0*/ 	.word	index@(_Z18compute_cellcenterPdS_iiii)
        /*00d4*/ 	.word	0x00000000


	//----- nvinfo : EIATTR_MIN_STACK_SIZE
	.align		4
.L_36:
        /*00d8*/ 	.byte	0x04, 0x12
        /*00da*/ 	.short	(.L_38 - .L_37)
	.align		4
.L_37:
        /*00dc*/ 	.word	index@(_Z12compute_areaPdS_S_ii)
        /*00e0*/ 	.word	0x00000000
.L_38:


//--------------------- .nv.compat                --------------------------
	.section	.nv.compat,"",@"SHT_CUDA_COMPAT_INFO"
	.align	4
        /*0000*/ 	.byte	0x02, 0x09, 0x00, 0x00, 0x02, 0x02, 0x01, 0x00, 0x02, 0x05, 0x05, 0x00, 0x03, 0x07, 0x01, 0x01
        /*0010*/ 	.byte	0x02, 0x03, 0x00, 0x00, 0x02, 0x06, 0x01, 0x00, 0x04, 0x0b, 0x08, 0x00, 0x01, 0x00, 0x00, 0x00
        /*0020*/ 	.byte	0x00, 0x00, 0x00, 0x00


//--------------------- .nv.info._Z17vector_grad_gaussPdS_S_S_S_S_iiii --------------------------
	.section	.nv.info._Z17vector_grad_gaussPdS_S_S_S_S_iiii,"",@"SHT_CUDA_INFO"
	.sectionflags	@""
	.align	4


	//----- nvinfo : EIATTR_CUDA_API_VERSION
	.align		4
        /*0000*/ 	.byte	0x04, 0x37
        /*0002*/ 	.short	(.L_40 - .L_39)
.L_39:
        /*0004*/ 	.word	0x00000082


	//----- nvinfo : EIATTR_KPARAM_INFO
	.align		4
.L_40:
        /*0008*/ 	.byte	0x04, 0x17
        /*000a*/ 	.short	(.L_42 - .L_41)
.L_41:
        /*000c*/ 	.word	0x00000000
        /*0010*/ 	.short	0x0009
        /*0012*/ 	.short	0x003c
        /*0014*/ 	.byte	0x00, 0xf0, 0x11, 0x00


	//----- nvinfo : EIATTR_KPARAM_INFO
	.align		4
.L_42:
        /*0018*/ 	.byte	0x04, 0x17
        /*001a*/ 	.short	(.L_44 - .L_43)
.L_43:
        /*001c*/ 	.word	0x00000000
        /*0020*/ 	.short	0x0008
        /*0022*/ 	.short	0x0038
        /*0024*/ 	.byte	0x00, 0xf0, 0x11, 0x00


	//----- nvinfo : EIATTR_KPARAM_INFO
	.align		4
.L_44:
        /*0028*/ 	.byte	0x04, 0x17
        /*002a*/ 	.short	(.L_46 - .L_45)
.L_45:
        /*002c*/ 	.word	0x00000000
        /*0030*/ 	.short	0x0007
        /*0032*/ 	.short	0x0034
        /*0034*/ 	.byte	0x00, 0xf0, 0x11, 0x00


	//----- nvinfo : EIATTR_KPARAM_INFO
	.align		4
.L_46:
        /*0038*/ 	.byte	0x04, 0x17
        /*003a*/ 	.short	(.L_48 - .L_47)
.L_47:
        /*003c*/ 	.word	0x00000000
        /*0040*/ 	.short	0x0006
        /*0042*/ 	.short	0x0030
        /*0044*/ 	.byte	0x00, 0xf0, 0x11, 0x00


	//----- nvinfo : EIATTR_KPARAM_INFO
	.align		4
.L_48:
        /*0048*/ 	.byte	0x04, 0x17
        /*004a*/ 	.short	(.L_50 - .L_49)
.L_49:
        /*004c*/ 	.word	0x00000000
        /*0050*/ 	.short	0x0005
        /*0052*/ 	.short	0x0028
        /*0054*/ 	.byte	0x00, 0xf5, 0x21, 0x00


	//----- nvinfo : EIATTR_KPARAM_INFO
	.align		4
.L_50:
        /*0058*/ 	.byte	0x04, 0x17
        /*005a*/ 	.short	(.L_52 - .L_51)
.L_51:
        /*005c*/ 	.word	0x00000000
        /*0060*/ 	.short	0x0004
        /*0062*/ 	.short	0x0020
        /*0064*/ 	.byte	0x00, 0xf5, 0x21, 0x00


	//----- nvinfo : EIATTR_KPARAM_INFO
	.align		4
.L_52:
        /*0068*/ 	.byte	0x04, 0x17
        /*006a*/ 	.short	(.L_54 - .L_53)
.L_53:
        /*006c*/ 	.word	0x00000000
        /*0070*/ 	.short	0x0003
        /*0072*/ 	.short	0x0018
        /*0074*/ 	.byte	0x00, 0xf5, 0x21, 0x00


	//----- nvinfo : EIATTR_KPARAM_INFO
	.align		4
.L_54:
        /*0078*/ 	.byte	0x04, 0x17
        /*007a*/ 	.short	(.L_56 - .L_55)
.L_55:
        /*007c*/ 	.word	0x00000000
        /*0080*/ 	.short	0x0002
        /*0082*/ 	.short	0x0010
        /*0084*/ 	.byte	0x00, 0xf5, 0x21, 0x00


	//----- nvinfo : EIATTR_KPARAM_INFO
	.align		4
.L_56:
        /*0088*/ 	.byte	0x04, 0x17
        /*008a*/ 	.short	(.L_58 - .L_57)
.L_57:
        /*008c*/ 	.word	0x00000000
        /*0090*/ 	.short	0x0001
        /*0092*/ 	.short	0x0008
        /*0094*/ 	.byte	0x00, 0xf5, 0x21, 0x00


	//----- nvinfo : EIATTR_KPARAM_INFO
	.align		4
.L_58:
        /*0098*/ 	.byte	0x04, 0x17
        /*009a*/ 	.short	(.L_60 - .L_59)
.L_59:
        /*009c*/ 	.word	0x00000000
        /*00a0*/ 	.short	0x0000
        /*00a2*/ 	.short	0x0000
        /*00a4*/ 	.byte	0x00, 0xf5, 0x21, 0x00


	//----- nvinfo : EIATTR_SPARSE_MMA_MASK
	.align		4
.L_60:
        /*00a8*/ 	.byte	0x03, 0x50
        /*00aa*/ 	.short	0x0000


	//----- nvinfo : EIATTR_MAXREG_COUNT
	.align		4
        /*00ac*/ 	.byte	0x03, 0x1b
        /*00ae*/ 	.short	0x00ff


	//----- nvinfo : EIATTR_EXTERNS
	.align		4
        /*00b0*/ 	.byte	0x04, 0x0f
        /*00b2*/ 	.short	(.L_62 - .L_61)


	//   ....[0]....
	.align		4
.L_61:
        /*00b4*/ 	.word	index@(vprintf)


	//----- nvinfo : EIATTR_MERCURY_ISA_VERSION
	.align		4
.L_62:
        /*00b8*/ 	.byte	0x03, 0x5f
        /*00ba*/ 	.short	0x0101


	//----- nvinfo : EIATTR_VRC_CTA_INIT_COUNT
	.align		4
        /*00bc*/ 	.byte	0x02, 0x4a
	.zero		1
	.zero		1


	//----- nvinfo : EIATTR_SYSCALL_OFFSETS
	.align		4
        /*00c0*/ 	.byte	0x04, 0x46
        /*00c2*/ 	.short	(.L_64 - .L_63)


	//   ....[0]....
.L_63:
        /*00c4*/ 	.word	0x000014b0


	//----- nvinfo : EIATTR_EXIT_INSTR_OFFSETS
	.align		4
.L_64:
        /*00c8*/ 	.byte	0x04, 0x1c
        /*00ca*/ 	.short	(.L_66 - .L_65)


	//   ....[0]....
.L_65:
        /*00cc*/ 	.word	0x00000110


	//   ....[1]....
        /*00d0*/ 	.word	0x00001070


	//   ....[2]....
        /*00d4*/ 	.word	0x000014c0


	//----- nvinfo : EIATTR_CRS_STACK_SIZE
	.align		4
.L_66:
        /*00d8*/ 	.byte	0x04, 0x1e
        /*00da*/ 	.short	(.L_68 - .L_67)
.L_67:
        /*00dc*/ 	.word	0x00000000


	//----- nvinfo : EIATTR_CBANK_PARAM_SIZE
	.align		4
.L_68:
        /*00e0*/ 	.byte	0x03, 0x19
        /*00e2*/ 	.short	0x0040


	//----- nvinfo : EIATTR_PARAM_CBANK
	.align		4
        /*00e4*/ 	.byte	0x04, 0x0a
        /*00e6*/ 	.short	(.L_70 - .L_69)
	.align		4
.L_69:
        /*00e8*/ 	.word	index@(.nv.constant0._Z17vector_grad_gaussPdS_S_S_S_S_iiii)
        /*00ec*/ 	.short	0x0380
        /*00ee*/ 	.short	0x0040


	//----- nvinfo : EIATTR_SW_WAR
	.align		4
.L_70:
        /*00f0*/ 	.byte	0x04, 0x36
        /*00f2*/ 	.short	(.L_72 - .L_71)
.L_71:
        /*00f4*/ 	.word	0x00000008
.L_72:


//--------------------- .nv.info._Z18reference_grad_phiPdS_iiii --------------------------
	.section	.nv.info._Z18reference_grad_phiPdS_iiii,"",@"SHT_CUDA_INFO"
	.sectionflags	@""
	.align	4


	//----- nvinfo : EIATTR_CUDA_API_VERSION
	.align		4
        /*0000*/ 	.byte	0x04, 0x37
        /*0002*/ 	.short	(.L_74 - .L_73)
.L_73:
        /*0004*/ 	.word	0x00000082


	//----- nvinfo : EIATTR_KPARAM_INFO
	.align		4
.L_74:
        /*0008*/ 	.byte	0x04, 0x17
        /*000a*/ 	.short	(.L_76 - .L_75)
.L_75:
        /*000c*/ 	.word	0x00000000
        /*0010*/ 	.short	0x0005
        /*0012*/ 	.short	0x001c
        /*0014*/ 	.byte	0x00, 0xf0, 0x11, 0x00


	//----- nvinfo : EIATTR_KPARAM_INFO
	.align		4
.L_76:
        /*0018*/ 	.byte	0x04, 0x17
        /*001a*/ 	.short	(.L_78 - .L_77)
.L_77:
        /*001c*/ 	.word	0x00000000
        /*0020*/ 	.short	0x0004
        /*0022*/ 	.short	0x0018
        /*0024*/ 	.byte	0x00, 0xf0, 0x11, 0x00


	//----- nvinfo : EIATTR_KPARAM_INFO
	.align		4
.L_78:
        /*0028*/ 	.byte	0x04, 0x17
        /*002a*/ 	.short	(.L_80 - .L_79)
.L_79:
        /*002c*/ 	.word	0x00000000
        /*0030*/ 	.short	0x0003
        /*0032*/ 	.short	0x0014
        /*0034*/ 	.byte	0x00, 0xf0, 0x11, 0x00


	//----- nvinfo : EIATTR_KPARAM_INFO
	.align		4
.L_80:
        /*0038*/ 	.byte	0x04, 0x17
        /*003a*/ 	.short	(.L_82 - .L_81)
.L_81:
        /*003c*/ 	.word	0x00000000
        /*0040*/ 	.short	0x0002
        /*0042*/ 	.short	0x0010
        /*0044*/ 	.byte	0x00, 0xf0, 0x11, 0x00


	//----- nvinfo : EIATTR_KPARAM_INFO
	.align		4
.L_82:
        /*0048*/ 	.byte	0x04, 0x17
        /*004a*/ 	.short	(.L_84 - .L_83)
.L_83:
        /*004c*/ 	.word	0x00000000
        /*0050*/ 	.short	0x0001
        /*0052*/ 	.short	0x0008
        /*0054*/ 	.byte	0x00, 0xf5, 0x21, 0x00


	//----- nvinfo : EIATTR_KPARAM_INFO
	.align		4
.L_84:
        /*0058*/ 	.byte	0x04, 0x17
        /*005a*/ 	.short	(.L_86 - .L_85)
.L_85:
        /*005c*/ 	.word	0x00000000
        /*0060*/ 	.short	0x0000
        /*0062*/ 	.short	0x0000
        /*0064*/ 	.byte	0x00, 0xf5, 0x21, 0x00


	//----- nvinfo : EIATTR_SPARSE_MMA_MASK
	.align		4
.L_86:
        /*0068*/ 	.byte	0x03, 0x50
        /*006a*/ 	.short	0x0000


	//----- nvinfo : EIATTR_MAXREG_COUNT
	.align		4
        /*006c*/ 	.byte	0x03, 0x1b
        /*006e*/ 	.short	0x00ff


	//----- nvinfo : EIATTR_MERCURY_ISA_VERSION
	.align		4
        /*0070*/ 	.byte	0x03, 0x5f
        /*0072*/ 	.short	0x0101


	//----- nvinfo : EIATTR_VRC_CTA_INIT_COUNT
	.align		4
        /*0074*/ 	.byte	0x02, 0x4a
	.zero		1
	.zero		1


	//----- nvinfo : EIATTR_EXIT_INSTR_OFFSETS
	.align		4
        /*0078*/ 	.byte	0x04, 0x1c
        /*007a*/ 	.short	(.L_88 - .L_87)


	//   ....[0]....
.L_87:
        /*007c*/ 	.word	0x000000e0


	//   ....[1]....
        /*0080*/ 	.word	0x000002e0


	//----- nvinfo : EIATTR_CBANK_PARAM_SIZE
	.align		4
.L_88:
        /*0084*/ 	.byte	0x03, 0x19
        /*0086*/ 	.short	0x0020


	//----- nvinfo : EIATTR_PARAM_CBANK
	.align		4
        /*0088*/ 	.byte	0x04, 0x0a
        /*008a*/ 	.short	(.L_90 - .L_89)
	.align		4
.L_89:
        /*008c*/ 	.word	index@(.nv.constant0._Z18reference_grad_phiPdS_iiii)
        /*0090*/ 	.short	0x0380
        /*0092*/ 	.short	0x0020


	//----- nvinfo : EIATTR_SW_WAR
	.align		4
.L_90:
        /*0094*/ 	.byte	0x04, 0x36
        /*0096*/ 	.short	(.L_92 - .L_91)
.L_91:
        /*0098*/ 	.word	0x00000008
.L_92:


//--------------------- .nv.info._Z18initialize_gradphiPdii --------------------------
	.section	.nv.info._Z18initialize_gradphiPdii,"",@"SHT_CUDA_INFO"
	.sectionflags	@""
	.align	4


	//----- nvinfo : EIATTR_CUDA_API_VERSION
	.align		4
        /*0000*/ 	.byte	0x04, 0x37
        /*0002*/ 	.short	(.L_94 - .L_93)
.L_93:
        /*0004*/ 	.word	0x00000082


	//----- nvinfo : EIATTR_KPARAM_INFO
	.align		4
.L_94:
        /*0008*/ 	.byte	0x04, 0x17
        /*000a*/ 	.short	(.L_96 - .L_95)
.L_95:
        /*000c*/ 	.word	0x00000000
        /*0010*/ 	.short	0x0002
        /*0012*/ 	.short	0x000c
        /*0014*/ 	.byte	0x00, 0xf0, 0x11, 0x00


	//----- nvinfo : EIATTR_KPARAM_INFO
	.align		4
.L_96:
        /*0018*/ 	.byte	0x04, 0x17
        /*001a*/ 	.short	(.L_98 - .L_97)
.L_97:
        /*001c*/ 	.word	0x00000000
        /*0020*/ 	.short	0x0001
        /*0022*/ 	.short	0x0008
        /*0024*/ 	.byte	0x00, 0xf0, 0x11, 0x00


	//----- nvinfo : EIATTR_KPARAM_INFO
	.align		4
.L_98:
        /*0028*/ 	.byte	0x04, 0x17
        /*002a*/ 	.short	(.L_100 - .L_99)
.L_99:
        /*002c*/ 	.word	0x00000000
        /*0030*/ 	.short	0x0000
        /*0032*/ 	.short	0x0000
        /*0034*/ 	.byte	0x00, 0xf5, 0x21, 0x00


	//----- nvinfo : EIATTR_SPARSE_MMA_MASK
	.align		4
.L_100:
        /*0038*/ 	.byte	0x03, 0x50
        /*003a*/ 	.short	0x0000


	//----- nvinfo : EIATTR_MAXREG_COUNT
	.align		4
        /*003c*/ 	.byte	0x03, 0x1b
        /*003e*/ 	.short	0x00ff


	//----- nvinfo : EIATTR_MERCURY_ISA_VERSION
	.align		4
        /*0040*/ 	.byte	0x03, 0x5f
        /*0042*/ 	.short	0x0101


	//----- nvinfo : EIATTR_VRC_CTA_INIT_COUNT
	.align		4
        /*0044*/ 	.byte	0x02, 0x4a
	.zero		1
	.zero		1


	//----- nvinfo : EIATTR_EXIT_INSTR_OFFSETS
	.align		4
        /*0048*/ 	.byte	0x04, 0x1c
        /*004a*/ 	.short	(.L_102 - .L_101)


	//   ....[0]....
.L_101:
        /*004c*/ 	.word	0x000000d0


	//   ....[1]....
        /*0050*/ 	.word	0x00000140


	//----- nvinfo : EIATTR_CBANK_PARAM_SIZE
	.align		4
.L_102:
        /*0054*/ 	.byte	0x03, 0x19
        /*0056*/ 	.short	0x0010


	//----- nvinfo : EIATTR_PARAM_CBANK
	.align		4
        /*0058*/ 	.byte	0x04, 0x0a
        /*005a*/ 	.short	(.L_104 - .L_103)
	.align		4
.L_103:
        /*005c*/ 	.word	index@(.nv.constant0._Z18initialize_gradphiPdii)
        /*0060*/ 	.short	0x0380
        /*0062*/ 	.short	0x0010


	//----- nvinfo : EIATTR_SW_WAR
	.align		4
.L_104:
        /*0064*/ 	.byte	0x04, 0x36
        /*0066*/ 	.short	(.L_106 - .L_105)
.L_105:
        /*0068*/ 	.word	0x00000008
.L_106:


//--------------------- .nv.info._Z14initialize_phiPdS_S_S_iiii --------------------------
	.section	.nv.info._Z14initialize_phiPdS_S_S_iiii,"",@"SHT_CUDA_INFO"
	.sectionflags	@""
	.align	4


	//----- nvinfo : EIATTR_CUDA_API_VERSION
	.align		4
        /*0000*/ 	.byte	0x04, 0x37
        /*0002*/ 	.short	(.L_108 - .L_107)
.L_107:
        /*0004*/ 	.word	0x00000082


	//----- nvinfo : EIATTR_KPARAM_INFO
	.align		4
.L_108:
        /*0008*/ 	.byte	0x04, 0x17
        /*000a*/ 	.short	(.L_110 - .L_109)
.L_109:
        /*000c*/ 	.word	0x00000000
        /*0010*/ 	.short	0x0007
        /*0012*/ 	.short	0x002c
        /*0014*/ 	.byte	0x00, 0xf0, 0x11, 0x00


	//----- nvinfo : EIATTR_KPARAM_INFO
	.align		4
.L_110:
        /*0018*/ 	.byte	0x04, 0x17
        /*001a*/ 	.short	(.L_112 - .L_111)
.L_111:
        /*001c*/ 	.word	0x00000000
        /*0020*/ 	.short	0x0006
        /*0022*/ 	.short	0x0028
        /*0024*/ 	.byte	0x00, 0xf0, 0x11, 0x00


	//----- nvinfo : EIATTR_KPARAM_INFO
	.align		4
.L_112:
        /*0028*/ 	.byte	0x04, 0x17
        /*002a*/ 	.short	(.L_114 - .L_113)
.L_113:
        /*002c*/ 	.word	0x00000000
        /*0030*/ 	.short	0x0005
        /*0032*/ 	.short	0x0024
        /*0034*/ 	.byte	0x00, 0xf0, 0x11, 0x00


	//----- nvinfo : EIATTR_KPARAM_INFO
	.align		4
.L_114:
        /*0038*/ 	.byte	0x04, 0x17
        /*003a*/ 	.short	(.L_116 - .L_115)
.L_115:
        /*003c*/ 	.word	0x00000000
        /*0040*/ 	.short	0x0004
        /*0042*/ 	.short	0x0020
        /*0044*/ 	.byte	0x00, 0xf0, 0x11, 0x00


	//----- nvinfo : EIATTR_KPARAM_INFO
	.align		4
.L_116:
        /*0048*/ 	.byte	0x04, 0x17
        /*004a*/ 	.short	(.L_118 - .L_117)
.L_117:
        /*004c*/ 	.word	0x00000000
        /*0050*/ 	.short	0x0003
        /*0052*/ 	.short	0x0018
        /*0054*/ 	.byte	0x00, 0xf5, 0x21, 0x00


	//----- nvinfo : EIATTR_KPARAM_INFO
	.align		4
.L_118:
        /*0058*/ 	.byte	0x04, 0x17
        /*005a*/ 	.short	(.L_120 - .L_119)
.L_119:
        /*005c*/ 	.word	0x00000000
        /*0060*/ 	.short	0x0002
        /*0062*/ 	.short	0x0010
        /*0064*/ 	.byte	0x00, 0xf5, 0x21, 0x00


	//----- nvinfo : EIATTR_KPARAM_INFO
	.align		4
.L_120:
        /*0068*/ 	.byte	0x04, 0x17
        /*006a*/ 	.short	(.L_122 - .L_121)
.L_121:
        /*006c*/ 	.word	0x00000000
        /*0070*/ 	.short	0x0001
        /*0072*/ 	.short	0x0008
        /*0074*/ 	.byte	0x00, 0xf5, 0x21, 0x00


	//----- nvinfo : EIATTR_KPARAM_INFO
	.align		4
.L_122:
        /*0078*/ 	.byte	0x04, 0x17
        /*007a*/ 	.short	(.L_124 - .L_123)
.L_123:
        /*007c*/ 	.word	0x00000000
        /*0080*/ 	.short	0x0000
        /*0082*/ 	.short	0x0000
        /*0084*/ 	.byte	0x00, 0xf5, 0x21, 0x00


	//----- nvinfo : EIATTR_SPARSE_MMA_MASK
	.align		4
.L_124:
        /*0088*/ 	.byte	0x03, 0x50
        /*008a*/ 	.short	0x0000


	//----- nvinfo : EIATTR_MAXREG_COUNT
	.align		4
        /*008c*/ 	.byte	0x03, 0x1b
        /*008e*/ 	.short	0x00ff


	//----- nvinfo : EIATTR_MERCURY_ISA_VERSION
	.align		4
        /*0090*/ 	.byte	0x03, 0x5f
        /*0092*/ 	.short	0x0101


	//----- nvinfo : EIATTR_VRC_CTA_INIT_COUNT
	.align		4
        /*0094*/ 	.byte	0x02, 0x4a
	.zero		1
	.zero		1


	//----- nvinfo : EIATTR_EXIT_INSTR_OFFSETS
	.align		4
        /*0098*/ 	.byte	0x04, 0x1c
        /*009a*/ 	.short	(.L_126 - .L_125)


	//   ....[0]....
.L_125:
        /*009c*/ 	.word	0x000000c0


	//   ....[1]....
        /*00a0*/ 	.word	0x00000360


	//   ....[2]....
        /*00a4*/ 	.word	0x00000390


	//   ....[3]....
        /*00a8*/ 	.word	0x00000440


	//----- nvinfo : EIATTR_CRS_STACK_SIZE
	.align		4
.L_126:
        /*00ac*/ 	.byte	0x04, 0x1e
        /*00ae*/ 	.short	(.L_128 - .L_127)
.L_127:
        /*00b0*/ 	.word	0x00000000


	//----- nvinfo : EIATTR_CBANK_PARAM_SIZE
	.align		4
.L_128:
        /*00b4*/ 	.byte	0x03, 0x19
        /*00b6*/ 	.short	0x0030


	//----- nvinfo : EIATTR_PARAM_CBANK
	.align		4
        /*00b8*/ 	.byte	0x04, 0x0a
        /*00ba*/ 	.short	(.L_130 - .L_129)
	.align		4
.L_129:
        /*00bc*/ 	.word	index@(.nv.constant0._Z14initialize_phiPdS_S_S_iiii)
        /*00c0*/ 	.short	0x0380
        /*00c2*/ 	.short	0x0030


	//----- nvinfo : EIATTR_SW_WAR
	.align		4
.L_130:
        /*00c4*/ 	.byte	0x04, 0x36
        /*00c6*/ 	.short	(.L_132 - .L_131)
.L_131:
        /*00c8*/ 	.word	0x00000008
.L_132:


//--------------------- .nv.info._Z18compute_cellcenterPdS_iiii --------------------------
	.section	.nv.info._Z18compute_cellcenterPdS_iiii,"",@"SHT_CUDA_INFO"
	.sectionflags	@""
	.align	4


	//----- nvinfo : EIATTR_CUDA_API_VERSION
	.align		4
        /*0000*/ 	.byte	0x04, 0x37
        /*0002*/ 	.short	(.L_134 - .L_133)
.L_133:
        /*0004*/ 	.word	0x00000082


	//----- nvinfo : EIATTR_KPARAM_INFO
	.align		4
.L_134:
        /*0008*/ 	.byte	0x04, 0x17
        /*000a*/ 	.short	(.L_136 - .L_135)
.L_135:
        /*000c*/ 	.word	0x00000000
        /*0010*/ 	.short	0x0005
        /*0012*/ 	.short	0x001c
        /*0014*/ 	.byte	0x00, 0xf0, 0x11, 0x00


	//----- nvinfo : EIATTR_KPARAM_INFO
	.align		4
.L_136:
        /*0018*/ 	.byte	0x04, 0x17
        /*001a*/ 	.short	(.L_138 - .L_137)
.L_137:
        /*001c*/ 	.word	0x00000000
        /*0020*/ 	.short	0x0004
        /*0022*/ 	.short	0x0018
        /*0024*/ 	.byte	0x00, 0xf0, 0x11, 0x00


	//----- nvinfo : EIATTR_KPARAM_INFO
	.align		4
.L_138:
        /*0028*/ 	.byte	0x04, 0x17
        /*002a*/ 	.short	(.L_140 - .L_139)
.L_139:
        /*002c*/ 	.word	0x00000000
        /*0030*/ 	.short	0x0003
        /*0032*/ 	.short	0x0014
        /*0034*/ 	.byte	0x00, 0xf0, 0x11, 0x00


	//----- nvinfo : EIATTR_KPARAM_INFO
	.align		4
.L_140:
        /*0038*/ 	.byte	0x04, 0x17
        /*003a*/ 	.short	(.L_142 - .L_141)
.L_141:
        /*003c*/ 	.word	0x00000000
        /*0040*/ 	.short	0x0002
        /*0042*/ 	.short	0x0010
        /*0044*/ 	.byte	0x00, 0xf0, 0x11, 0x00


	//----- nvinfo : EIATTR_KPARAM_INFO
	.align		4
.L_142:
        /*0048*/ 	.byte	0x04, 0x17
        /*004a*/ 	.short	(.L_144 - .L_143)
.L_143:
        /*004c*/ 	.word	0x00000000
        /*0050*/ 	.short	0x0001
        /*0052*/ 	.short	0x0008
        /*0054*/ 	.byte	0x00, 0xf5, 0x21, 0x00


	//----- nvinfo : EIATTR_KPARAM_INFO
	.align		4
.L_144:
        /*0058*/ 	.byte	0x04, 0x17
        /*005a*/ 	.short	(.L_146 - .L_145)
.L_145:
        /*005c*/ 	.word	0x00000000
        /*0060*/ 	.short	0x0000
        /*0062*/ 	.short	0x0000
        /*0064*/ 	.byte	0x00, 0xf5, 0x21, 0x00


	//----- nvinfo : EIATTR_SPARSE_MMA_MASK
	.align		4
.L_146:
        /*0068*/ 	.byte	0x03, 0x50
        /*006a*/ 	.short	0x0000


	//----- nvinfo : EIATTR_MAXREG_COUNT
	.align		4
        /*006c*/ 	.byte	0x03, 0x1b
        /*006e*/ 	.short	0x00ff


	//----- nvinfo : EIATTR_MERCURY_ISA_VERSION
	.align		4
        /*0070*/ 	.byte	0x03, 0x5f
        /*0072*/ 	.short	0x0101


	//----- nvinfo : EIATTR_VRC_CTA_INIT_COUNT
	.align		4
        /*0074*/ 	.byte	0x02, 0x4a
	.zero		1
	.zero		1


	//----- nvinfo : EIATTR_EXIT_INSTR_OFFSETS
	.align		4
        /*0078*/ 	.byte	0x04, 0x1c
        /*007a*/ 	.short	(.L_148 - .L_147)


	//   ....[0]....
.L_147:
        /*007c*/ 	.word	0x000000e0


	//   ....[1]....
        /*0080*/ 	.word	0x000002b0


	//----- nvinfo : EIATTR_CBANK_PARAM_SIZE
	.align		4
.L_148:
        /*0084*/ 	.byte	0x03, 0x19
        /*0086*/ 	.short	0x0020


	//----- nvinfo : EIATTR_PARAM_CBANK
	.align		4
        /*0088*/ 	.byte	0x04, 0x0a
        /*008a*/ 	.short	(.L_150 - .L_149)
	.align		4
.L_149:
        /*008c*/ 	.word	index@(.nv.constant0._Z18compute_cellcenterPdS_iiii)
        /*0090*/ 	.short	0x0380
        /*0092*/ 	.short	0x0020


	//----- nvinfo : EIATTR_SW_WAR
	.align		4
.L_150:
        /*0094*/ 	.byte	0x04, 0x36
        /*0096*/ 	.short	(.L_152 - .L_151)
.L_151:
        /*0098*/ 	.word	0x00000008
.L_152:


//--------------------- .nv.info._Z12compute_areaPdS_S_ii --------------------------
	.section	.nv.info._Z12compute_areaPdS_S_ii,"",@"SHT_CUDA_INFO"
	.sectionflags	@""
	.align	4


	//----- nvinfo : EIATTR_CUDA_API_VERSION
	.align		4
        /*0000*/ 	.byte	0x04, 0x37
        /*0002*/ 	.short	(.L_154 - .L_153)
.L_153:
        /*0004*/ 	.word	0x00000082


	//----- nvinfo : EIATTR_KPARAM_INFO
	.align		4
.L_154:
        /*0008*/ 	.byte	0x04, 0x17
        /*000a*/ 	.short	(.L_156 - .L_155)
.L_155:
        /*000c*/ 	.word	0x00000000
        /*0010*/ 	.short	0x0004
        /*0012*/ 	.short	0x001c
        /*0014*/ 	.byte	0x00, 0xf0, 0x11, 0x00


	//----- nvinfo : EIATTR_KPARAM_INFO
	.align		4
.L_156:
        /*0018*/ 	.byte	0x04, 0x17
        /*001a*/ 	.short	(.L_158 - .L_157)
.L_157:
        /*001c*/ 	.word	0x00000000
        /*0020*/ 	.short	0x0003
        /*0022*/ 	.short	0x0018
        /*0024*/ 	.byte	0x00, 0xf0, 0x11, 0x00


	//----- nvinfo : EIATTR_KPARAM_INFO
	.align		4
.L_158:
        /*0028*/ 	.byte	0x04, 0x17
        /*002a*/ 	.short	(.L_160 - .L_159)
.L_159:
        /*002c*/ 	.word	0x00000000
        /*0030*/ 	.short	0x0002
        /*0032*/ 	.short	0x0010
        /*0034*/ 	.byte	0x00, 0xf5, 0x21, 0x00


	//----- nvinfo : EIATTR_KPARAM_INFO
	.align		4
.L_160:
        /*0038*/ 	.byte	0x04, 0x17
        /*003a*/ 	.short	(.L_162 - .L_161)
.L_161:
        /*003c*/ 	.word	0x00000000
        /*0040*/ 	.short	0x0001
        /*0042*/ 	.short	0x0008
        /*0044*/ 	.byte	0x00, 0xf5, 0x21, 0x00


	//----- nvinfo : EIATTR_KPARAM_INFO
	.align		4
.L_162:
        /*0048*/ 	.byte	0x04, 0x17
        /*004a*/ 	.short	(.L_164 - .L_163)
.L_163:
        /*004c*/ 	.word	0x00000000
        /*0050*/ 	.short	0x0000
        /*0052*/ 	.short	0x0000
        /*0054*/ 	.byte	0x00, 0xf5, 0x21, 0x00


	//----- nvinfo : EIATTR_SPARSE_MMA_MASK
	.align		4
.L_164:
        /*0058*/ 	.byte	0x03, 0x50
        /*005a*/ 	.short	0x0000


	//----- nvinfo : EIATTR_MAXREG_COUNT
	.align		4
        /*005c*/ 	.byte	0x03, 0x1b
        /*005e*/ 	.short	0x00ff


	//----- nvinfo : EIATTR_MERCURY_ISA_VERSION
	.align		4
        /*0060*/ 	.byte	0x03, 0x5f
        /*0062*/ 	.short	0x0101


	//----- nvinfo : EIATTR_VRC_CTA_INIT_COUNT
	.align		4
        /*0064*/ 	.byte	0x02, 0x4a
	.zero		1
	.zero		1


	//----- nvinfo : EIATTR_EXIT_INSTR_OFFSETS
	.align		4
        /*0068*/ 	.byte	0x04, 0x1c
        /*006a*/ 	.short	(.L_166 - .L_165)


	//   ....[0]....
.L_165:
        /*006c*/ 	.word	0x000000d0


	//   ....[1]....
        /*0070*/ 	.word	0x00000610


	//   ....[2]....
        /*0074*/ 	.word	0x000007d0


	//   ....[3]....
        /*0078*/ 	.word	0x000008c0


	//----- nvinfo : EIATTR_CRS_STACK_SIZE
	.align		4
.L_166:
        /*007c*/ 	.byte	0x04, 0x1e
        /*007e*/ 	.short	(.L_168 - .L_167)
.L_167:
        /*0080*/ 	.word	0x00000000


	//----- nvinfo : EIATTR_CBANK_PARAM_SIZE
	.align		4
.L_168:
        /*0084*/ 	.byte	0x03, 0x19
        /*0086*/ 	.short	0x0020


	//----- nvinfo : EIATTR_PARAM_CBANK
	.align		4
        /*0088*/ 	.byte	0x04, 0x0a
        /*008a*/ 	.short	(.L_170 - .L_169)
	.align		4
.L_169:
        /*008c*/ 	.word	index@(.nv.constant0._Z12compute_areaPdS_S_ii)
        /*0090*/ 	.short	0x0380
        /*0092*/ 	.short	0x0020


	//----- nvinfo : EIATTR_SW_WAR
	.align		4
.L_170:
        /*0094*/ 	.byte	0x04, 0x36
        /*0096*/ 	.short	(.L_172 - .L_171)
.L_171:
        /*0098*/ 	.word	0x00000008
.L_172:


//--------------------- .nv.callgraph             --------------------------
	.section	.nv.callgraph,"",@"SHT_CUDA_CALLGRAPH"
	.align	4
	.sectionentsize	8
	.align		4
        /*0000*/ 	.word	0x00000000
	.align		4
        /*0004*/ 	.word	0xffffffff
	.align		4
        /*0008*/ 	.word	index@(_Z17vector_grad_gaussPdS_S_S_S_S_iiii)
	.align		4
        /*000c*/ 	.word	index@(vprintf)
	.align		4
        /*0010*/ 	.word	0x00000000
	.align		4
        /*0014*/ 	.word	0xfffffffe
	.align		4
        /*0018*/ 	.word	0x00000000
	.align		4
        /*001c*/ 	.word	0xfffffffd
	.align		4
        /*0020*/ 	.word	0x00000000
	.align		4
        /*0024*/ 	.word	0xfffffffc


//--------------------- .nv.constant4             --------------------------
	.section	.nv.constant4,"a",@progbits
	.align	8
	.align		8
.nv.constant4:
        /*0000*/ 	.dword	vprintf
	.align		8
        /*0008*/ 	.dword	$str


//--------------------- .text._Z17vector_grad_gaussPdS_S_S_S_S_iiii --------------------------
	.section	.text._Z17vector_grad_gaussPdS_S_S_S_S_iiii,"ax",@progbits
	.align	128
        .global         _Z17vector_grad_gaussPdS_S_S_S_S_iiii
        .type           _Z17vector_grad_gaussPdS_S_S_S_S_iiii,@function
        .size           _Z17vector_grad_gaussPdS_S_S_S_S_iiii,(.L_x_29 - _Z17vector_grad_gaussPdS_S_S_S_S_iiii)
        .other          _Z17vector_grad_gaussPdS_S_S_S_S_iiii,@"STO_CUDA_ENTRY STV_DEFAULT"
_Z17vector_grad_gaussPdS_S_S_S_S_iiii:
.text._Z17vector_grad_gaussPdS_S_S_S_S_iiii:
[----:B------:R-:W0:Y:S01]  /*0000*/  LDC R1, c[0x0][0x37c] ;  /* 0x0000df00ff017b82 */ /* 0x000e220000000800 */
[----:B------:R-:W1:Y:S01]  /*0010*/  S2R R0, SR_TID.Y ;  /* 0x0000000000007919 */ /* 0x000e620000002200 */
[----:B------:R-:W2:Y:S06]  /*0020*/  LDCU UR5, c[0x0][0x2fc] ;  /* 0x00005f80ff0577ac */ /* 0x000eac0008000800 */
[----:B------:R-:W3:Y:S01]  /*0030*/  LDC R16, c[0x0][0x360] ;  /* 0x0000d800ff107b82 */ /* 0x000ee20000000800 */
[----:B0-----:R-:W-:Y:S01]  /*0040*/  VIADD R1, R1, 0xffffffa8 ;  /* 0xffffffa801017836 */ /* 0x001fe20000000000 */
[----:B------:R-:W3:Y:S01]  /*0050*/  S2R R3, SR_TID.X ;  /* 0x0000000000037919 */ /* 0x000ee20000002100 */
[----:B------:R-:W0:Y:S05]  /*0060*/  LDCU UR4, c[0x0][0x2f8] ;  /* 0x00005f00ff0477ac */ /* 0x000e2a0008000800 */
[----:B------:R-:W1:Y:S08]  /*0070*/  S2UR UR7, SR_CTAID.Y ;  /* 0x00000000000779c3 */ /* 0x000e700000002600 */
[----:B------:R-:W1:Y:S01]  /*0080*/  LDC R17, c[0x0][0x364] ;  /* 0x0000d900ff117b82 */ /* 0x000e620000000800 */
[----:B0-----:R-:W-:-:S07]  /*0090*/  IADD3 R6, P1, PT, R1, UR4, RZ ;  /* 0x0000000401067c10 */ /* 0x001fce000ff3e0ff */
[----:B------:R-:W3:Y:S01]  /*00a0*/  S2UR UR6, SR_CTAID.X ;  /* 0x00000000000679c3 */ /* 0x000ee20000002500 */
[----:B--2---:R-:W-:-:S07]  /*00b0*/  IMAD.X R7, RZ, RZ, UR5, P1 ;  /* 0x00000005ff077e24 */ /* 0x004fce00088e06ff */
[----:B------:R-:W0:Y:S01]  /*00c0*/  LDC.64 R18, c[0x0][0x3b0] ;  /* 0x0000ec00ff127b82 */ /* 0x000e220000000a00 */
[----:B-1----:R-:W-:Y:S02]  /*00d0*/  IMAD R17, R17, UR7, R0 ;  /* 0x0000000711117c24 */ /* 0x002fe4000f8e0200 */
[----:B---3--:R-:W-:-:S03]  /*00e0*/  IMAD R16, R16, UR6, R3 ;  /* 0x0000000610107c24 */ /* 0x008fc6000f8e0203 */
[----:B0-----:R-:W-:-:S04]  /*00f0*/  ISETP.GE.AND P0, PT, R17, R19, PT ;  /* 0x000000131100720c */ /* 0x001fc80003f06270 */
[----:B------:R-:W-:-:S13]  /*0100*/  ISETP.GE.OR P0, PT, R16, R18, P0 ;  /* 0x000000121000720c */ /* 0x000fda0000706670 */
[----:B------:R-:W-:Y:S05]  /*0110*/  @P0 EXIT ;  /* 0x000000000000094d */ /* 0x000fea0003800000 */
[----:B------:R-:W0:Y:S01]  /*0120*/  LDC.64 R10, c[0x0][0x380] ;  /* 0x0000e000ff0a7b82 */ /* 0x000e220000000a00 */
[----:B------:R-:W1:Y:S01]  /*0130*/  LDCU.64 UR4, c[0x0][0x358] ;  /* 0x00006b00ff0477ac */ /* 0x000e620008000a00 */
[----:B------:R-:W-:Y:S01]  /*0140*/  VIADD R20, R19, 0xffffffff ;  /* 0xffffffff13147836 */ /* 0x000fe20000000000 */
[----:B------:R-:W-:Y:S01]  /*0150*/  CS2R R2, SRZ ;  /* 0x0000000000027805 */ /* 0x000fe2000001ff00 */
[----:B------:R-:W-:-:S03]  /*0160*/  IMAD R19, R17, R18, R16 ;  /* 0x0000001211137224 */ /* 0x000fc600078e0210 */
[----:B------:R-:W-:Y:S01]  /*0170*/  ISETP.GE.U32.AND P0, PT, R17, R20, PT ;  /* 0x000000141100720c */ /* 0x000fe20003f06070 */
[----:B------:R-:W2:Y:S01]  /*0180*/  LDC.64 R12, c[0x0][0x388] ;  /* 0x0000e200ff0c7b82 */ /* 0x000ea20000000a00 */
[----:B------:R-:W-:-:S07]  /*0190*/  SHF.L.U32 R0, R19, 0x1, RZ ;  /* 0x0000000113007819 */ /* 0x000fce00000006ff */
[----:B------:R-:W3:Y:S01]  /*01a0*/  LDC R26, c[0x0][0x3b8] ;  /* 0x0000ee00ff1a7b82 */ /* 0x000ee20000000800 */
[----:B0-----:R-:W-:-:S07]  /*01b0*/  IMAD.WIDE R14, R19, 0x8, R10 ;  /* 0x00000008130e7825 */ /* 0x001fce00078e020a */
[----:B------:R-:W0:Y:S01]  /*01c0*/  LDC.64 R30, c[0x0][0x398] ;  /* 0x0000e600ff1e7b82 */ /* 0x000e220000000a00 */
[----:B------:R-:W-:Y:S02]  /*01d0*/  IMAD.WIDE R34, R18, 0x8, R14 ;  /* 0x0000000812227825 */ /* 0x000fe400078e020e */
[----:B-1----:R-:W5:Y:S02]  /*01e0*/  LDG.E.64 R14, desc[UR4][R14.64] ;  /* 0x000000040e0e7981 */ /* 0x002f64000c1e1b00 */
[----:B--2---:R-:W-:Y:S02]  /*01f0*/  IMAD.WIDE R38, R0, 0x8, R12 ;  /* 0x0000000800267825 */ /* 0x004fe400078e020c */
[----:B------:R1:W5:Y:S04]  /*0200*/  @!P0 LDG.E.64 R2, desc[UR4][R34.64] ;  /* 0x0000000422028981 */ /* 0x000368000c1e1b00 */
[----:B------:R1:W5:Y:S04]  /*0210*/  LDG.E.64 R4, desc[UR4][R38.64] ;  /* 0x0000000426047981 */ /* 0x000368000c1e1b00 */
[----:B------:R1:W5:Y:S01]  /*0220*/  LDG.E.64 R24, desc[UR4][R38.64+0x8] ;  /* 0x0000080426187981 */ /* 0x000362000c1e1b00 */
[C---:B------:R-:W-:Y:S01]  /*0230*/  ISETP.NE.AND P0, PT, R17.reuse, RZ, PT ;  /* 0x000000ff1100720c */ /* 0x040fe20003f05270 */
[----:B---3--:R-:W-:Y:S01]  /*0240*/  IMAD R27, R17, R26, R16 ;  /* 0x0000001a111b7224 */ /* 0x008fe200078e0210 */
[----:B------:R-:W-:Y:S03]  /*0250*/  BSSY.RECONVERGENT B0, `(.L_x_0) ;  /* 0x0000061000007945 */ /* 0x000fe60003800200 */
[----:B------:R-:W-:-:S02]  /*0260*/  IMAD R23, R27, 0x9, RZ ;  /* 0x000000091b177824 */ /* 0x000fc400078e02ff */
[----:B------:R-:W-:Y:S02]  /*0270*/  IMAD.SHL.U32 R37, R18, 0x2, RZ ;  /* 0x0000000212257824 */ /* 0x000fe400078e00ff */
[----:B------:R-:W-:Y:S02]  /*0280*/  IMAD R21, R26, 0x9, RZ ;  /* 0x000000091a157824 */ /* 0x000fe400078e02ff */
[----:B0-----:R-:W-:Y:S02]  /*0290*/  IMAD.WIDE R22, R23, 0x8, R30 ;  /* 0x0000000817167825 */ /* 0x001fe400078e021e */
[----:B-1----:R-:W-:Y:S05]  /*02a0*/  @P0 BRA `(.L_x_1) ;  /* 0x00000000006c0947 */ /* 0x002fea0003800000 */
[----:B------:R-:W-:Y:S01]  /*02b0*/  IMAD.WIDE R36, R37, 0x8, R38 ;  /* 0x0000000825247825 */ /* 0x000fe200078e0226 */
[----:B------:R-:W2:Y:S01]  /*02c0*/  LDG.E.64 R48, desc[UR4][R22.64+0x30] ;  /* 0x0000300416307981 */ /* 0x000ea2000c1e1b00 */
[----:B------:R-:W0:Y:S03]  /*02d0*/  LDC.64 R40, c[0x0][0x3a0] ;  /* 0x0000e800ff287b82 */ /* 0x000e260000000a00 */
[----:B------:R-:W3:Y:S04]  /*02e0*/  LDG.E.64 R44, desc[UR4][R36.64+0x8] ;  /* 0x00000804242c7981 */ /* 0x000ee8000c1e1b00 */
[----:B------:R-:W4:Y:S04]  /*02f0*/  LDG.E.64 R42, desc[UR4][R36.64] ;  /* 0x00000004242a7981 */ /* 0x000f28000c1e1b00 */
[----:B------:R-:W2:Y:S04]  /*0300*/  LDG.E.64 R46, desc[UR4][R22.64+0x28] ;  /* 0x00002804162e7981 */ /* 0x000ea8000c1e1b00 */
[----:B------:R-:W2:Y:S01]  /*0310*/  LDG.E.64 R34, desc[UR4][R34.64] ;  /* 0x0000000422227981 */ /* 0x000ea2000c1e1b00 */
[----:B------:R-:W-:-:S03]  /*0320*/  IMAD.WIDE R32, R21, 0x8, R22 ;  /* 0x0000000815207825 */ /* 0x000fc600078e0216 */
[----:B------:R-:W2:Y:S04]  /*0330*/  LDG.E.64 R28, desc[UR4][R22.64] ;  /* 0x00000004161c7981 */ /* 0x000ea8000c1e1b00 */
[----:B------:R-:W2:Y:S01]  /*0340*/  LDG.E.64 R32, desc[UR4][R32.64] ;  /* 0x0000000420207981 */ /* 0x000ea2000c1e1b00 */
[----:B0-----:R-:W-:-:S03]  /*0350*/  IMAD.WIDE R40, R16, 0x8, R40 ;  /* 0x0000000810287825 */ /* 0x001fc600078e0228 */
[----:B------:R-:W2:Y:S04]  /*0360*/  LDG.E.64 R8, desc[UR4][R22.64+0x8] ;  /* 0x0000080416087981 */ /* 0x000ea8000c1e1b00 */
[----:B------:R-:W2:Y:S01]  /*0370*/  LDG.E.64 R40, desc[UR4][R40.64] ;  /* 0x0000000428287981 */ /* 0x000ea2000c1e1b00 */
[----:B---3-5:R-:W-:Y:S02]  /*0380*/  DADD R44, R24, R44 ;  /* 0x00000000182c7229 */ /* 0x028fe4000000002c */
[----:B----4-:R-:W-:-:S06]  /*0390*/  DADD R42, R4, R42 ;  /* 0x00000000042a7229 */ /* 0x010fcc000000002a */
[----:B--2---:R-:W-:-:S08]  /*03a0*/  DMUL R44, R44, R48 ;  /* 0x000000302c2c7228 */ /* 0x004fd00000000000 */
[----:B------:R-:W-:Y:S02]  /*03b0*/  DFMA R42, R42, R46, R44 ;  /* 0x0000002e2a2a722b */ /* 0x000fe4000000002c */
[----:B------:R-:W-:-:S06]  /*03c0*/  DADD R20, R14, R34 ;  /* 0x000000000e147229 */ /* 0x000fcc0000000022 */
[----:B------:R-:W-:-:S08]  /*03d0*/  DMUL R42, R42, 0.5 ;  /* 0x3fe000002a2a7828 */ /* 0x000fd00000000000 */
[----:B------:R-:W-:Y:S01]  /*03e0*/  DFMA R20, R20, 0.5, R42 ;  /* 0x3fe000001414782b */ /* 0x000fe2000000002a */
[----:B------:R-:W-:Y:S01]  /*03f0*/  IMAD.IADD R43, R27, 0x1, R26 ;  /* 0x000000011b2b7824 */ /* 0x000fe200078e021a */
[C---:B------:R-:W-:Y:S02]  /*0400*/  DMUL R28, R40.reuse, R28 ;  /* 0x0000001c281c7228 */ /* 0x040fe40000000000 */
[----:B------:R-:W-:Y:S01]  /*0410*/  DMUL R40, R40, R8 ;  /* 0x0000000828287228 */ /* 0x000fe20000000000 */
[----:B------:R-:W-:-:S03]  /*0420*/  IMAD R43, R43, 0x9, RZ ;  /* 0x000000092b2b7824 */ /* 0x000fc600078e02ff */
[----:B------:R-:W-:Y:S01]  /*0430*/  DMUL R26, R20, R32 ;  /* 0x00000020141a7228 */ /* 0x000fe20000000000 */
[----:B------:R-:W-:Y:S01]  /*0440*/  CS2R R8, SRZ ;  /* 0x0000000000087805 */ /* 0x000fe2000001ff00 */
[----:B------:R-:W-:Y:S09]  /*0450*/  BRA `(.L_x_2) ;  /* 0x0000000400007947 */ /* 0x000ff20003800000 */
.L_x_1:
[----:B------:R-:W-:-:S04]  /*0460*/  IMAD.IADD R29, R19, 0x1, -R18 ;  /* 0x00000001131d7824 */ /* 0x000fc800078e0a12 */
[----:B------:R-:W-:-:S06]  /*0470*/  IMAD.WIDE R8, R29, 0x8, R10 ;  /* 0x000000081d087825 */ /* 0x000fcc00078e020a */
[----:B------:R-:W5:Y:S01]  /*0480*/  LDG.E.64 R8, desc[UR4][R8.64] ;  /* 0x0000000408087981 */ /* 0x000f62000c1e1b00 */
[----:B------:R-:W-:-:S13]  /*0490*/  ISETP.NE.AND P0, PT, R17, R20, PT ;  /* 0x000000141100720c */ /* 0x000fda0003f05270 */
[----:B------:R-:W-:Y:S05]  /*04a0*/  @P0 BRA `(.L_x_3) ;  /* 0x0000000000680947 */ /* 0x000fea0003800000 */
[----:B------:R-:W-:Y:S01]  /*04b0*/  SHF.L.U32 R35, R29, 0x1, RZ ;  /* 0x000000011d237819 */ /* 0x000fe200000006ff */
[----:B------:R-:W2:Y:S01]  /*04c0*/  LDG.E.64 R46, desc[UR4][R22.64+0x30] ;  /* 0x00003004162e7981 */ /* 0x000ea2000c1e1b00 */
[----:B------:R-:W0:Y:S03]  /*04d0*/  LDC.64 R28, c[0x0][0x3a8] ;  /* 0x0000ea00ff1c7b82 */ /* 0x000e260000000a00 */
[----:B------:R-:W-:Y:S01]  /*04e0*/  IMAD.WIDE R34, R35, 0x8, R12 ;  /* 0x0000000823227825 */ /* 0x000fe200078e020c */
[----:B------:R-:W3:Y:S04]  /*04f0*/  LDG.E.64 R44, desc[UR4][R22.64+0x28] ;  /* 0x00002804162c7981 */ /* 0x000ee8000c1e1b00 */
[----:B------:R-:W4:Y:S04]  /*0500*/  LDG.E.64 R42, desc[UR4][R34.64+0x8] ;  /* 0x00000804222a7981 */ /* 0x000f28000c1e1b00 */
[----:B------:R1:W2:Y:S01]  /*0510*/  LDG.E.64 R36, desc[UR4][R34.64] ;  /* 0x0000000422247981 */ /* 0x0002a2000c1e1b00 */
[----:B------:R-:W-:-:S03]  /*0520*/  IMAD.WIDE R32, R21, 0x8, R22 ;  /* 0x0000000815207825 */ /* 0x000fc600078e0216 */
[----:B------:R-:W3:Y:S04]  /*0530*/  LDG.E.64 R40, desc[UR4][R22.64+0x8] ;  /* 0x0000080416287981 */ /* 0x000ee8000c1e1b00 */
[----:B------:R-:W3:Y:S01]  /*0540*/  LDG.E.64 R32, desc[UR4][R32.64] ;  /* 0x0000000420207981 */ /* 0x000ee2000c1e1b00 */
[----:B0-----:R-:W-:-:S03]  /*0550*/  IMAD.WIDE R20, R16, 0x8, R28 ;  /* 0x0000000810147825 */ /* 0x001fc600078e021c */
[----:B------:R-:W3:Y:S04]  /*0560*/  LDG.E.64 R28, desc[UR4][R22.64] ;  /* 0x00000004161c7981 */ /* 0x000ee8000c1e1b00 */
[----:B------:R-:W3:Y:S01]  /*0570*/  LDG.E.64 R20, desc[UR4][R20.64] ;  /* 0x0000000414147981 */ /* 0x000ee2000c1e1b00 */
[----:B-1---5:R-:W-:Y:S02]  /*0580*/  DADD R34, R14, R8 ;  /* 0x000000000e227229 */ /* 0x022fe40000000008 */
[----:B----4-:R-:W-:Y:S02]  /*0590*/  DADD R42, R24, R42 ;  /* 0x00000000182a7229 */ /* 0x010fe4000000002a */
[----:B--2---:R-:W-:-:S06]  /*05a0*/  DADD R36, R4, R36 ;  /* 0x0000000004247229 */ /* 0x004fcc0000000024 */
[----:B------:R-:W-:-:S08]  /*05b0*/  DMUL R42, R46, R42 ;  /* 0x0000002a2e2a7228 */ /* 0x000fd00000000000 */
[----:B---3--:R-:W-:-:S08]  /*05c0*/  DFMA R36, R44, R36, R42 ;  /* 0x000000242c24722b */ /* 0x008fd0000000002a */
[----:B------:R-:W-:Y:S01]  /*05d0*/  DMUL R36, R36, 0.5 ;  /* 0x3fe0000024247828 */ /* 0x000fe20000000000 */
[----:B------:R-:W-:-:S07]  /*05e0*/  IMAD.IADD R43, R27, 0x1, R26 ;  /* 0x000000011b2b7824 */ /* 0x000fce00078e021a */
[----:B------:R-:W-:Y:S02]  /*05f0*/  DFMA R34, R34, 0.5, R36 ;  /* 0x3fe000002222782b */ /* 0x000fe40000000024 */
[----:B------:R-:W-:Y:S01]  /*0600*/  DMUL R26, R32, R20 ;  /* 0x00000014201a7228 */ /* 0x000fe20000000000 */
[----:B------:R-:W-:-:S05]  /*0610*/  IMAD R43, R43, 0x9, RZ ;  /* 0x000000092b2b7824 */ /* 0x000fca00078e02ff */
[-C--:B------:R-:W-:Y:S02]  /*0620*/  DMUL R28, R28, R34.reuse ;  /* 0x000000221c1c7228 */ /* 0x080fe40000000000 */
[----:B------:R-:W-:Y:S01]  /*0630*/  DMUL R40, R40, R34 ;  /* 0x0000002228287228 */ /* 0x000fe20000000000 */
[----:B------:R-:W-:Y:S10]  /*0640*/  BRA `(.L_x_2) ;  /* 0x0000000000847947 */ /* 0x000ff40003800000 */
.L_x_3:
[----:B------:R-:W-:Y:S01]  /*0650*/  IMAD.SHL.U32 R47, R29, 0x2, RZ ;  /* 0x000000021d2f7824 */ /* 0x000fe200078e00ff */
[----:B------:R-:W2:Y:S01]  /*0660*/  LDG.E.64 R42, desc[UR4][R22.64+0x30] ;  /* 0x00003004162a7981 */ /* 0x000ea2000c1e1b00 */
[----:B------:R-:W-:-:S03]  /*0670*/  IMAD.WIDE R52, R37, 0x8, R38 ;  /* 0x0000000825347825 */ /* 0x000fc600078e0226 */
[----:B------:R-:W3:Y:S01]  /*0680*/  LDG.E.64 R36, desc[UR4][R22.64+0x28] ;  /* 0x0000280416247981 */ /* 0x000ee2000c1e1b00 */
[----:B------:R-:W-:-:S03]  /*0690*/  IMAD.WIDE R46, R47, 0x8, R12 ;  /* 0x000000082f2e7825 */ /* 0x000fc600078e020c */
[----:B------:R-:W4:Y:S04]  /*06a0*/  LDG.E.64 R54, desc[UR4][R52.64+0x8] ;  /* 0x0000080434367981 */ /* 0x000f28000c1e1b00 */
[----:B------:R-:W2:Y:S04]  /*06b0*/  LDG.E.64 R50, desc[UR4][R46.64+0x8] ;  /* 0x000008042e327981 */ /* 0x000ea8000c1e1b00 */
[----:B------:R-:W3:Y:S04]  /*06c0*/  LDG.E.64 R48, desc[UR4][R46.64] ;  /* 0x000000042e307981 */ /* 0x000ee8000c1e1b00 */
[----:B------:R-:W3:Y:S04]  /*06d0*/  LDG.E.64 R44, desc[UR4][R52.64] ;  /* 0x00000004342c7981 */ /* 0x000ee8000c1e1b00 */
[----:B------:R-:W3:Y:S01]  /*06e0*/  LDG.E.64 R34, desc[UR4][R34.64] ;  /* 0x0000000422227981 */ /* 0x000ee2000c1e1b00 */
[----:B------:R-:W-:-:S03]  /*06f0*/  IMAD.WIDE R32, R21, 0x8, R22 ;  /* 0x0000000815207825 */ /* 0x000fc600078e0216 */
[----:B------:R-:W3:Y:S04]  /*0700*/  LDG.E.64 R28, desc[UR4][R22.64] ;  /* 0x00000004161c7981 */ /* 0x000ee8000c1e1b00 */
[----:B------:R-:W3:Y:S04]  /*0710*/  LDG.E.64 R40, desc[UR4][R22.64+0x8] ;  /* 0x0000080416287981 */ /* 0x000ee8000c1e1b00 */
[----:B------:R-:W3:Y:S01]  /*0720*/  LDG.E.64 R32, desc[UR4][R32.64] ;  /* 0x0000000420207981 */ /* 0x000ee2000c1e1b00 */
[----:B-----5:R-:W-:Y:S02]  /*0730*/  DADD R20, R14, R8 ;  /* 0x000000000e147229 */ /* 0x020fe40000000008 */
[----:B----4-:R-:W-:-:S02]  /*0740*/  DADD R54, R24, R54 ;  /* 0x0000000018367229 */ /* 0x010fc40000000036 */
[----:B--2---:R-:W-:Y:S02]  /*0750*/  DADD R50, R24, R50 ;  /* 0x0000000018327229 */ /* 0x004fe40000000032 */
[----:B---3--:R-:W-:-:S04]  /*0760*/  DADD R48, R4, R48 ;  /* 0x0000000004307229 */ /* 0x008fc80000000030 */
[----:B------:R-:W-:Y:S02]  /*0770*/  DMUL R54, R54, R42 ;  /* 0x0000002a36367228 */ /* 0x000fe40000000000 */
[----:B------:R-:W-:Y:S02]  /*0780*/  DMUL R50, R42, R50 ;  /* 0x000000322a327228 */ /* 0x000fe40000000000 */
[----:B------:R-:W-:-:S06]  /*0790*/  DADD R44, R4, R44 ;  /* 0x00000000042c7229 */ /* 0x000fcc000000002c */
[----:B------:R-:W-:Y:S02]  /*07a0*/  DFMA R48, R36, R48, R50 ;  /* 0x000000302430722b */ /* 0x000fe40000000032 */
[----:B------:R-:W-:Y:S02]  /*07b0*/  DFMA R44, R44, R36, R54 ;  /* 0x000000242c2c722b */ /* 0x000fe40000000036 */
[----:B------:R-:W-:-:S04]  /*07c0*/  DADD R34, R14, R34 ;  /* 0x000000000e227229 */ /* 0x000fc80000000022 */
[----:B------:R-:W-:Y:S02]  /*07d0*/  DMUL R48, R48, 0.5 ;  /* 0x3fe0000030307828 */ /* 0x000fe40000000000 */
[----:B------:R-:W-:-:S06]  /*07e0*/  DMUL R44, R44, 0.5 ;  /* 0x3fe000002c2c7828 */ /* 0x000fcc0000000000 */
[----:B------:R-:W-:Y:S02]  /*07f0*/  DFMA R48, R20, 0.5, R48 ;  /* 0x3fe000001430782b */ /* 0x000fe40000000030 */
[----:B------:R-:W-:Y:S01]  /*0800*/  DFMA R20, R34, 0.5, R44 ;  /* 0x3fe000002214782b */ /* 0x000fe2000000002c */
[----:B------:R-:W-:-:S05]  /*0810*/  IMAD.IADD R43, R27, 0x1, R26 ;  /* 0x000000011b2b7824 */ /* 0x000fca00078e021a */
[-C--:B------:R-:W-:Y:S02]  /*0820*/  DMUL R28, R28, R48.reuse ;  /* 0x000000301c1c7228 */ /* 0x080fe40000000000 */
[----:B------:R-:W-:Y:S02]  /*0830*/  DMUL R40, R40, R48 ;  /* 0x0000003028287228 */ /* 0x000fe40000000000 */
[----:B------:R-:W-:Y:S01]  /*0840*/  DMUL R26, R20, R32 ;  /* 0x00000020141a7228 */ /* 0x000fe20000000000 */
[----:B------:R-:W-:-:S10]  /*0850*/  IMAD R43, R43, 0x9, RZ ;  /* 0x000000092b2b7824 */ /* 0x000fd400078e02ff */
.L_x_2:
[----:B------:R-:W-:Y:S05]  /*0860*/  BSYNC.RECONVERGENT B0 ;  /* 0x0000000000007941 */ /* 0x000fea0003800200 */
.L_x_0:
[----:B------:R-:W-:Y:S01]  /*0870*/  IABS R37, R18 ;  /* 0x0000001200257213 */ /* 0x000fe20000000000 */
[----:B------:R-:W-:Y:S01]  /*0880*/  VIADD R34, R16, 0x1 ;  /* 0x0000000110227836 */ /* 0x000fe20000000000 */
[----:B------:R-:W-:Y:S01]  /*0890*/  IADD3 R42, PT, PT, R19, -0x1, RZ ;  /* 0xffffffff132a7810 */ /* 0x000fe20007ffe0ff */
[----:B------:R-:W2:Y:S01]  /*08a0*/  LDG.E.64 R46, desc[UR4][R22.64+0x40] ;  /* 0x00004004162e7981 */ /* 0x000ea2000c1e1b00 */
[----:B------:R-:W0:Y:S02]  /*08b0*/  I2F.RP R35, R37 ;  /* 0x0000002500237306 */ /* 0x000e240000209400 */
[----:B------:R-:W-:Y:S01]  /*08c0*/  ISETP.GE.AND P2, PT, R34, RZ, PT ;  /* 0x000000ff2200720c */ /* 0x000fe20003f46270 */
[----:B------:R-:W3:Y:S04]  /*08d0*/  LDG.E.64 R50, desc[UR4][R22.64+0x38] ;  /* 0x0000380416327981 */ /* 0x000ee8000c1e1b00 */
[----:B------:R-:W4:Y:S01]  /*08e0*/  LDG.E.64 R52, desc[UR4][R22.64+0x18] ;  /* 0x0000180416347981 */ /* 0x000f22000c1e1b00 */
[----:B0-----:R-:W0:Y:S02]  /*08f0*/  MUFU.RCP R35, R35 ;  /* 0x0000002300237308 */ /* 0x001e240000001000 */
[----:B0-----:R-:W-:-:S06]  /*0900*/  IADD3 R32, PT, PT, R35, 0xffffffe, RZ ;  /* 0x0ffffffe23207810 */ /* 0x001fcc0007ffe0ff */
[----:B------:R0:W1:Y:S02]  /*0910*/  F2I.FTZ.U32.TRUNC.NTZ R33, R32 ;  /* 0x0000002000217305 */ /* 0x000064000021f000 */
[----:B0-----:R-:W-:Y:S01]  /*0920*/  MOV R32, RZ ;  /* 0x000000ff00207202 */ /* 0x001fe20000000f00 */
[----:B-1----:R-:W-:-:S04]  /*0930*/  IMAD.MOV R36, RZ, RZ, -R33 ;  /* 0x000000ffff247224 */ /* 0x002fc800078e0a21 */
[----:B------:R-:W-:Y:S01]  /*0940*/  IMAD R45, R36, R37, RZ ;  /* 0x00000025242d7224 */ /* 0x000fe200078e02ff */
[----:B------:R-:W-:-:S03]  /*0950*/  IABS R36, R34 ;  /* 0x0000002200247213 */ /* 0x000fc60000000000 */
[----:B------:R-:W-:-:S06]  /*0960*/  IMAD.HI.U32 R33, R33, R45, R32 ;  /* 0x0000002d21217227 */ /* 0x000fcc00078e0020 */
[----:B------:R-:W-:-:S04]  /*0970*/  IMAD.HI.U32 R33, R33, R36, RZ ;  /* 0x0000002421217227 */ /* 0x000fc800078e00ff */
[----:B------:R-:W-:-:S04]  /*0980*/  IMAD.MOV R33, RZ, RZ, -R33 ;  /* 0x000000ffff217224 */ /* 0x000fc800078e0a21 */
[----:B------:R-:W-:Y:S02]  /*0990*/  IMAD R32, R37, R33, R36 ;  /* 0x0000002125207224 */ /* 0x000fe400078e0224 */
[----:B------:R-:W-:-:S03]  /*09a0*/  IMAD R33, R17, R18, R18 ;  /* 0x0000001211217224 */ /* 0x000fc600078e0212 */
[----:B------:R-:W-:Y:S01]  /*09b0*/  ISETP.GT.U32.AND P0, PT, R37, R32, PT ;  /* 0x000000202500720c */ /* 0x000fe20003f04070 */
[----:B------:R-:W-:-:S04]  /*09c0*/  VIADD R45, R33, 0xffffffff ;  /* 0xffffffff212d7836 */ /* 0x000fc80000000000 */
[----:B------:R-:W-:-:S08]  /*09d0*/  IMAD.SHL.U32 R35, R45, 0x2, RZ ;  /* 0x000000022d237824 */ /* 0x000fd000078e00ff */
[----:B------:R-:W-:Y:S01]  /*09e0*/  @!P0 IMAD.IADD R32, R32, 0x1, -R37 ;  /* 0x0000000120208824 */ /* 0x000fe200078e0a25 */
[----:B------:R-:W-:-:S04]  /*09f0*/  ISETP.NE.AND P0, PT, R18, RZ, PT ;  /* 0x000000ff1200720c */ /* 0x000fc80003f05270 */
[----:B------:R-:W-:-:S13]  /*0a00*/  ISETP.GT.U32.AND P1, PT, R37, R32, PT ;  /* 0x000000202500720c */ /* 0x000fda0003f24070 */
[----:B------:R-:W-:Y:S02]  /*0a10*/  @!P1 IADD3 R32, PT, PT, R32, -R37, RZ ;  /* 0x8000002520209210 */ /* 0x000fe40007ffe0ff */
[----:B------:R-:W-:-:S03]  /*0a20*/  ISETP.NE.AND P1, PT, R16, RZ, PT ;  /* 0x000000ff1000720c */ /* 0x000fc60003f25270 */
[----:B------:R-:W-:Y:S01]  /*0a30*/  @!P2 IMAD.MOV R32, RZ, RZ, -R32 ;  /* 0x000000ffff20a224 */ /* 0x000fe200078e0a20 */
[----:B------:R-:W-:-:S05]  /*0a40*/  @!P0 LOP3.LUT R32, RZ, R18, RZ, 0x33, !PT ;  /* 0x00000012ff208212 */ /* 0x000fca00078e33ff */
[----:B------:R-:W-:Y:S02]  /*0a50*/  IMAD R33, R17, R18, R32 ;  /* 0x0000001211217224 */ /* 0x000fe400078e0220 */
[----:B------:R-:W3:Y:S02]  /*0a60*/  LDG.E.64 R18, desc[UR4][R22.64+0x20] ;  /* 0x0000200416127981 */ /* 0x000ee4000c1e1b00 */
[----:B------:R-:W-:Y:S01]  /*0a70*/  @P1 IMAD.SHL.U32 R35, R42, 0x2, RZ ;  /* 0x000000022a231824 */ /* 0x000fe200078e00ff */
[----:B------:R-:W-:-:S03]  /*0a80*/  SHF.L.U32 R59, R33, 0x1, RZ ;  /* 0x00000001213b7819 */ /* 0x000fc600000006ff */
[----:B------:R-:W-:-:S05]  /*0a90*/  IMAD.WIDE R34, R35, 0x8, R12 ;  /* 0x0000000823227825 */ /* 0x000fca00078e020c */
[----:B------:R-:W2:Y:S01]  /*0aa0*/  LDG.E.64 R36, desc[UR4][R34.64+0x8] ;  /* 0x0000080422247981 */ /* 0x000ea2000c1e1b00 */
[----:B------:R-:W-:-:S03]  /*0ab0*/  IMAD.WIDE R58, R59, 0x8, R12 ;  /* 0x000000083b3a7825 */ /* 0x000fc600078e020c */
[----:B------:R-:W4:Y:S04]  /*0ac0*/  LDG.E.64 R56, desc[UR4][R34.64] ;  /* 0x0000000422387981 */ /* 0x000f28000c1e1b00 */
[----:B------:R-:W3:Y:S01]  /*0ad0*/  LDG.E.64 R54, desc[UR4][R58.64+0x8] ;  /* 0x000008043a367981 */ /* 0x000ee2000c1e1b00 */
[----:B------:R-:W-:-:S03]  /*0ae0*/  SEL R13, R45, R42, !P1 ;  /* 0x0000002a2d0d7207 */ /* 0x000fc60004800000 */
[----:B------:R-:W3:Y:S02]  /*0af0*/  LDG.E.64 R48, desc[UR4][R58.64] ;  /* 0x000000043a307981 */ /* 0x000ee4000c1e1b00 */
[--C-:B------:R-:W-:Y:S02]  /*0b00*/  IMAD.WIDE R12, R13, 0x8, R10.reuse ;  /* 0x000000080d0c7825 */ /* 0x100fe400078e020a */
[----:B------:R-:W3:Y:S02]  /*0b10*/  LDG.E.64 R34, desc[UR4][R22.64+0x58] ;  /* 0x0000580416227981 */ /* 0x000ee4000c1e1b00 */
[----:B------:R-:W-:Y:S02]  /*0b20*/  IMAD.WIDE R10, R33, 0x8, R10 ;  /* 0x00000008210a7825 */ /* 0x000fe400078e020a */
[----:B------:R-:W3:Y:S04]  /*0b30*/  LDG.E.64 R12, desc[UR4][R12.64] ;  /* 0x000000040c0c7981 */ /* 0x000ee8000c1e1b00 */
[----:B------:R-:W3:Y:S04]  /*0b40*/  LDG.E.64 R10, desc[UR4][R10.64] ;  /* 0x000000040a0a7981 */ /* 0x000ee8000c1e1b00 */
[----:B------:R-:W3:Y:S01]  /*0b50*/  LDG.E.64 R32, desc[UR4][R22.64+0x10] ;  /* 0x0000100416207981 */ /* 0x000ee2000c1e1b00 */
[----:B------:R-:W-:-:S03]  /*0b60*/  IMAD.WIDE R42, R43, 0x8, R30 ;  /* 0x000000082b2a7825 */ /* 0x000fc600078e021e */
[----:B------:R-:W3:Y:S04]  /*0b70*/  LDG.E.64 R44, desc[UR4][R22.64+0x60] ;  /* 0x00006004162c7981 */ /* 0x000ee8000c1e1b00 */
[----:B------:R-:W5:Y:S01]  /*0b80*/  LDG.E.64 R42, desc[UR4][R42.64+0x8] ;  /* 0x000008042a2a7981 */ /* 0x000f62000c1e1b00 */
[----:B------:R-:W-:Y:S01]  /*0b90*/  BSSY.RECONVERGENT B0, `(.L_x_4) ;  /* 0x000002b000007945 */ /* 0x000fe20003800200 */
[----:B--2---:R-:W-:Y:S02]  /*0ba0*/  DADD R36, R24, R36 ;  /* 0x0000000018247229 */ /* 0x004fe40000000024 */
[----:B----4-:R-:W-:Y:S02]  /*0bb0*/  DADD R56, R4, R56 ;  /* 0x0000000004387229 */ /* 0x010fe40000000038 */
[----:B---3--:R-:W-:-:S04]  /*0bc0*/  DADD R54, R24, R54 ;  /* 0x0000000018367229 */ /* 0x008fc80000000036 */
[----:B------:R-:W-:Y:S01]  /*0bd0*/  DMUL R36, R36, R46 ;  /* 0x0000002e24247228 */ /* 0x000fe20000000000 */
[----:B------:R-:W0:Y:S01]  /*0be0*/  MUFU.RCP64H R25, R19 ;  /* 0x0000001300197308 */ /* 0x000e220000001800 */
[----:B------:R-:W-:Y:S02]  /*0bf0*/  DADD R48, R4, R48 ;  /* 0x0000000004307229 */ /* 0x000fe40000000030 */
[----:B------:R-:W-:-:S04]  /*0c00*/  DMUL R54, R46, R54 ;  /* 0x000000362e367228 */ /* 0x000fc80000000000 */
[----:B------:R-:W-:Y:S01]  /*0c10*/  DFMA R36, R56, R50, R36 ;  /* 0x000000323824722b */ /* 0x000fe20000000024 */
[----:B------:R-:W-:Y:S01]  /*0c20*/  IMAD.MOV.U32 R24, RZ, RZ, 0x1 ;  /* 0x00000001ff187424 */ /* 0x000fe200078e00ff */
[----:B------:R-:W-:Y:S02]  /*0c30*/  DADD R30, R14, R12 ;  /* 0x000000000e1e7229 */ /* 0x000fe4000000000c */
[----:B------:R-:W-:-:S04]  /*0c40*/  DFMA R48, R50, R48, R54 ;  /* 0x000000303230722b */ /* 0x000fc80000000036 */
[----:B------:R-:W-:Y:S02]  /*0c50*/  DMUL R36, R36, 0.5 ;  /* 0x3fe0000024247828 */ /* 0x000fe40000000000 */
[----:B0-----:R-:W-:Y:S02]  /*0c60*/  DFMA R46, -R18, R24, 1 ;  /* 0x3ff00000122e742b */ /* 0x001fe40000000118 */
[----:B------:R-:W-:Y:S02]  /*0c70*/  DADD R4, R14, R10 ;  /* 0x000000000e047229 */ /* 0x000fe4000000000a */
[----:B------:R-:W-:Y:S02]  /*0c80*/  DMUL R48, R48, 0.5 ;  /* 0x3fe0000030307828 */ /* 0x000fe40000000000 */
[----:B------:R-:W-:Y:S02]  /*0c90*/  DFMA R30, R30, 0.5, R36 ;  /* 0x3fe000001e1e782b */ /* 0x000fe40000000024 */
[----:B------:R-:W-:-:S04]  /*0ca0*/  DFMA R46, R46, R46, R46 ;  /* 0x0000002e2e2e722b */ /* 0x000fc8000000002e */
[----:B------:R-:W-:Y:S02]  /*0cb0*/  DFMA R36, R4, 0.5, R48 ;  /* 0x3fe000000424782b */ /* 0x000fe40000000030 */
[----:B------:R-:W-:Y:S02]  /*0cc0*/  DMUL R32, R30, R32 ;  /* 0x000000201e207228 */ /* 0x000fe40000000000 */
[----:B------:R-:W-:-:S06]  /*0cd0*/  DFMA R46, R24, R46, R24 ;  /* 0x0000002e182e722b */ /* 0x000fcc0000000018 */
[----:B------:R-:W-:Y:S02]  /*0ce0*/  DFMA R24, R36, R34, -R32 ;  /* 0x000000222418722b */ /* 0x000fe40000000820 */
[----:B------:R-:W-:-:S06]  /*0cf0*/  DFMA R32, -R18, R46, 1 ;  /* 0x3ff000001220742b */ /* 0x000fcc000000012e */
[----:B------:R-:W-:Y:S02]  /*0d00*/  DADD R4, R24, R26 ;  /* 0x0000000018047229 */ /* 0x000fe4000000001a */
[----:B------:R-:W-:-:S06]  /*0d10*/  DFMA R32, R46, R32, R46 ;  /* 0x000000202e20722b */ /* 0x000fcc000000002e */
[----:B------:R-:W-:-:S08]  /*0d20*/  DADD R46, R4, -R28 ;  /* 0x00000000042e7229 */ /* 0x000fd0000000081c */
[----:B------:R-:W-:-:S08]  /*0d30*/  DMUL R4, R46, R32 ;  /* 0x000000202e047228 */ /* 0x000fd00000000000 */
[----:B------:R-:W-:-:S08]  /*0d40*/  DFMA R34, -R18, R4, R46 ;  /* 0x000000041222722b */ /* 0x000fd0000000012e */
[----:B------:R-:W-:Y:S01]  /*0d50*/  DFMA R4, R32, R34, R4 ;  /* 0x000000222004722b */ /* 0x000fe20000000004 */
[----:B------:R-:W-:-:S09]  /*0d60*/  FSETP.GEU.AND P1, PT, |R47|, 6.5827683646048100446e-37, PT ;  /* 0x036000002f00780b */ /* 0x000fd20003f2e200 */
[----:B------:R-:W-:-:S05]  /*0d70*/  FFMA R32, RZ, R19, R5 ;  /* 0x00000013ff207223 */ /* 0x000fca0000000005 */
[----:B------:R-:W-:Y:S01]  /*0d80*/  FSETP.GT.AND P0, PT, |R32|, 1.469367938527859385e-39, PT ;  /* 0x001000002000780b */ /* 0x000fe20003f04200 */
[----:B------:R-:W-:Y:S02]  /*0d90*/  DMUL R44, R36, R44 ;  /* 0x0000002c242c7228 */ /* 0x000fe40000000000 */
[----:B------:R-:W-:-:S10]  /*0da0*/  DMUL R52, R30, R52 ;  /* 0x000000341e347228 */ /* 0x000fd40000000000 */
[----:B------:R-:W-:Y:S05]  /*0db0*/  @P0 BRA P1, `(.L_x_5) ;  /* 0x0000000000200947 */ /* 0x000fea0000800000 */
[----:B------:R-:W-:Y:S01]  /*0dc0*/  IMAD.MOV.U32 R34, RZ, RZ, R46 ;  /* 0x000000ffff227224 */ /* 0x000fe200078e002e */
[----:B------:R-:W-:Y:S01]  /*0dd0*/  MOV R35, R47 ;  /* 0x0000002f00237202 */ /* 0x000fe20000000f00 */
[----:B------:R-:W-:Y:S01]  /*0de0*/  IMAD.MOV.U32 R32, RZ, RZ, R18 ;  /* 0x000000ffff207224 */ /* 0x000fe200078e0012 */
[----:B------:R-:W-:Y:S01]  /*0df0*/  MOV R54, 0xe20 ;  /* 0x00000e2000367802 */ /* 0x000fe20000000f00 */
[----:B------:R-:W-:-:S07]  /*0e00*/  IMAD.MOV.U32 R33, RZ, RZ, R19 ;  /* 0x000000ffff217224 */ /* 0x000fce00078e0013 */
[----:B-----5:R-:W-:Y:S05]  /*0e10*/  CALL.REL.NOINC `($__internal_0_$__cuda_sm20_div_rn_f64_full) ;  /* 0x0000000400ac7944 */ /* 0x020fea0003c00000 */
[----:B------:R-:W-:Y:S01]  /*0e20*/  MOV R4, R48 ;  /* 0x0000003000047202 */ /* 0x000fe20000000f00 */
[----:B------:R-:W-:-:S07]  /*0e30*/  IMAD.MOV.U32 R5, RZ, RZ, R49 ;  /* 0x000000ffff057224 */ /* 0x000fce00078e0031 */
.L_x_5:
[----:B------:R-:W-:Y:S05]  /*0e40*/  BSYNC.RECONVERGENT B0 ;  /* 0x0000000000007941 */ /* 0x000fea0003800200 */
.L_x_4:
[----:B------:R-:W0:Y:S01]  /*0e50*/  MUFU.RCP64H R31, R19 ;  /* 0x00000013001f7308 */ /* 0x000e220000001800 */
[----:B------:R-:W-:Y:S01]  /*0e60*/  IMAD.MOV.U32 R30, RZ, RZ, 0x1 ;  /* 0x00000001ff1e7424 */ /* 0x000fe200078e00ff */
[----:B------:R-:W-:Y:S01]  /*0e70*/  DADD R44, -R52, R44 ;  /* 0x00000000342c7229 */ /* 0x000fe2000000012c */
[----:B------:R-:W-:Y:S07]  /*0e80*/  BSSY.RECONVERGENT B0, `(.L_x_6) ;  /* 0x0000017000007945 */ /* 0x000fee0003800200 */
[----:B-----5:R-:W-:-:S02]  /*0e90*/  DFMA R42, R42, R20, R44 ;  /* 0x000000142a2a722b */ /* 0x020fc4000000002c */
[----:B0-----:R-:W-:-:S06]  /*0ea0*/  DFMA R32, -R18, R30, 1 ;  /* 0x3ff000001220742b */ /* 0x001fcc000000011e */
[----:B------:R-:W-:Y:S02]  /*0eb0*/  DADD R40, R42, -R40 ;  /* 0x000000002a287229 */ /* 0x000fe40000000828 */
[----:B------:R-:W-:-:S08]  /*0ec0*/  DFMA R32, R32, R32, R32 ;  /* 0x000000202020722b */ /* 0x000fd00000000020 */
[----:B------:R-:W-:Y:S01]  /*0ed0*/  FSETP.GEU.AND P1, PT, |R41|, 6.5827683646048100446e-37, PT ;  /* 0x036000002900780b */ /* 0x000fe20003f2e200 */
[----:B------:R-:W-:-:S08]  /*0ee0*/  DFMA R32, R30, R32, R30 ;  /* 0x000000201e20722b */ /* 0x000fd0000000001e */
[----:B------:R-:W-:-:S08]  /*0ef0*/  DFMA R20, -R18, R32, 1 ;  /* 0x3ff000001214742b */ /* 0x000fd00000000120 */
[----:B------:R-:W-:-:S08]  /*0f00*/  DFMA R32, R32, R20, R32 ;  /* 0x000000142020722b */ /* 0x000fd00000000020 */
[----:B------:R-:W-:-:S08]  /*0f10*/  DMUL R20, R32, R40 ;  /* 0x0000002820147228 */ /* 0x000fd00000000000 */
[----:B------:R-:W-:-:S08]  /*0f20*/  DFMA R30, -R18, R20, R40 ;  /* 0x00000014121e722b */ /* 0x000fd00000000128 */
[----:B------:R-:W-:-:S10]  /*0f30*/  DFMA R20, R32, R30, R20 ;  /* 0x0000001e2014722b */ /* 0x000fd40000000014 */
[----:B------:R-:W-:-:S05]  /*0f40*/  FFMA R30, RZ, R19, R21 ;  /* 0x00000013ff1e7223 */ /* 0x000fca0000000015 */
[----:B------:R-:W-:-:S13]  /*0f50*/  FSETP.GT.AND P0, PT, |R30|, 1.469367938527859385e-39, PT ;  /* 0x001000001e00780b */ /* 0x000fda0003f04200 */
[----:B------:R-:W-:Y:S05]  /*0f60*/  @P0 BRA P1, `(.L_x_7) ;  /* 0x0000000000200947 */ /* 0x000fea0000800000 */
[----:B------:R-:W-:Y:S01]  /*0f70*/  MOV R34, R40 ;  /* 0x0000002800227202 */ /* 0x000fe20000000f00 */
[----:B------:R-:W-:Y:S01]  /*0f80*/  IMAD.MOV.U32 R35, RZ, RZ, R41 ;  /* 0x000000ffff237224 */ /* 0x000fe200078e0029 */
[----:B------:R-:W-:Y:S01]  /*0f90*/  MOV R33, R19 ;  /* 0x0000001300217202 */ /* 0x000fe20000000f00 */
[----:B------:R-:W-:Y:S01]  /*0fa0*/  IMAD.MOV.U32 R32, RZ, RZ, R18 ;  /* 0x000000ffff207224 */ /* 0x000fe200078e0012 */
[----:B------:R-:W-:-:S07]  /*0fb0*/  MOV R54, 0xfd0 ;  /* 0x00000fd000367802 */ /* 0x000fce0000000f00 */
[----:B------:R-:W-:Y:S05]  /*0fc0*/  CALL.REL.NOINC `($__internal_0_$__cuda_sm20_div_rn_f64_full) ;  /* 0x0000000400407944 */ /* 0x000fea0003c00000 */
[----:B------:R-:W-:Y:S02]  /*0fd0*/  IMAD.MOV.U32 R20, RZ, RZ, R48 ;  /* 0x000000ffff147224 */ /* 0x000fe400078e0030 */
[----:B------:R-:W-:-:S07]  /*0fe0*/  IMAD.MOV.U32 R21, RZ, RZ, R49 ;  /* 0x000000ffff157224 */ /* 0x000fce00078e0031 */
.L_x_7:
[----:B------:R-:W-:Y:S05]  /*0ff0*/  BSYNC.RECONVERGENT B0 ;  /* 0x0000000000007941 */ /* 0x000fea0003800200 */
.L_x_6:
[----:B------:R-:W0:Y:S01]  /*1000*/  LDC.64 R18, c[0x0][0x390] ;  /* 0x0000e400ff127b82 */ /* 0x000e220000000a00 */
[----:B------:R1:W-:Y:S04]  /*1010*/  STG.E.64 desc[UR4][R38.64+0x8], R20 ;  /* 0x0000081426007986 */ /* 0x0003e8000c101b04 */
[----:B------:R1:W-:Y:S01]  /*1020*/  STG.E.64 desc[UR4][R38.64], R4 ;  /* 0x0000000426007986 */ /* 0x0003e2000c101b04 */
[----:B0-----:R-:W-:-:S06]  /*1030*/  IMAD.WIDE R18, R0, 0x8, R18 ;  /* 0x0000000800127825 */ /* 0x001fcc00078e0212 */
[----:B------:R-:W2:Y:S02]  /*1040*/  LDG.E.64 R18, desc[UR4][R18.64] ;  /* 0x0000000412127981 */ /* 0x000ea4000c1e1b00 */
[----:B--2---:R-:W-:-:S08]  /*1050*/  DMUL R30, R18, R4 ;  /* 0x00000004121e7228 */ /* 0x004fd00000000000 */
[----:B------:R-:W-:-:S14]  /*1060*/  DSETP.GEU.AND P0, PT, R30, RZ, PT ;  /* 0x000000ff1e00722a */ /* 0x000fdc0003f0e000 */
[----:B-1----:R-:W-:Y:S05]  /*1070*/  @P0 EXIT ;  /* 0x000000000000094d */ /* 0x002fea0003800000 */
[----:B------:R-:W2:Y:S01]  /*1080*/  LDG.E.64 R22, desc[UR4][R22.64+0x20] ;  /* 0x0000200416167981 */ /* 0x000ea2000c1e1b00 */
[----:B------:R-:W-:Y:S01]  /*1090*/  MOV R20, 0x1 ;  /* 0x0000000100147802 */ /* 0x000fe20000000f00 */
[----:B------:R-:W-:Y:S01]  /*10a0*/  BSSY.RECONVERGENT B0, `(.L_x_8) ;  /* 0x0000016000007945 */ /* 0x000fe20003800200 */
[----:B------:R-:W-:Y:S01]  /*10b0*/  FSETP.GEU.AND P1, PT, |R25|, 6.5827683646048100446e-37, PT ;  /* 0x036000001900780b */ /* 0x000fe20003f2e200 */
[----:B--2---:R-:W0:Y:S03]  /*10c0*/  MUFU.RCP64H R21, R23 ;  /* 0x0000001700157308 */ /* 0x004e260000001800 */
[----:B0-----:R-:W-:-:S08]  /*10d0*/  DFMA R30, -R22, R20, 1 ;  /* 0x3ff00000161e742b */ /* 0x001fd00000000114 */
[----:B------:R-:W-:-:S08]  /*10e0*/  DFMA R30, R30, R30, R30 ;  /* 0x0000001e1e1e722b */ /* 0x000fd0000000001e */
        /* <DEDUP_REMOVED lines=9> */
[----:B------:R-:W-:Y:S01]  /*1180*/  IMAD.MOV.U32 R34, RZ, RZ, R24 ;  /* 0x000000ffff227224 */ /* 0x000fe200078e0018 */
[----:B------:R-:W-:Y:S01]  /*1190*/  MOV R32, R22 ;  /* 0x0000001600207202 */ /* 0x000fe20000000f00 */
[----:B------:R-:W-:Y:S01]  /*11a0*/  IMAD.MOV.U32 R35, RZ, RZ, R25 ;  /* 0x000000ffff237224 */ /* 0x000fe200078e0019 */
[----:B------:R-:W-:Y:S01]  /*11b0*/  MOV R54, 0x11e0 ;  /* 0x000011e000367802 */ /* 0x000fe20000000f00 */
[----:B------:R-:W-:-:S07]  /*11c0*/  IMAD.MOV.U32 R33, RZ, RZ, R23 ;  /* 0x000000ffff217224 */ /* 0x000fce00078e0017 */
[----:B------:R-:W-:Y:S05]  /*11d0*/  CALL.REL.NOINC `($__internal_0_$__cuda_sm20_div_rn_f64_full) ;  /* 0x0000000000bc7944 */ /* 0x000fea0003c00000 */
[----:B------:R-:W-:Y:S01]  /*11e0*/  IMAD.MOV.U32 R20, RZ, RZ, R48 ;  /* 0x000000ffff147224 */ /* 0x000fe200078e0030 */
[----:B------:R-:W-:-:S07]  /*11f0*/  MOV R21, R49 ;  /* 0x0000003100157202 */ /* 0x000fce0000000f00 */
.L_x_9:
[----:B------:R-:W-:Y:S05]  /*1200*/  BSYNC.RECONVERGENT B0 ;  /* 0x0000000000007941 */ /* 0x000fea0003800200 */
.L_x_8:
[----:B------:R-:W0:Y:S01]  /*1210*/  MUFU.RCP64H R25, R23 ;  /* 0x0000001700197308 */ /* 0x000e220000001800 */
[----:B------:R-:W-:Y:S01]  /*1220*/  IMAD.MOV.U32 R24, RZ, RZ, 0x1 ;  /* 0x00000001ff187424 */ /* 0x000fe200078e00ff */
[----:B------:R-:W-:Y:S01]  /*1230*/  DADD R28, R26, -R28 ;  /* 0x000000001a1c7229 */ /* 0x000fe2000000081c */
[----:B------:R-:W-:Y:S09]  /*1240*/  BSSY.RECONVERGENT B0, `(.L_x_10) ;  /* 0x0000015000007945 */ /* 0x000ff20003800200 */
[----:B------:R-:W-:Y:S01]  /*1250*/  FSETP.GEU.AND P1, PT, |R29|, 6.5827683646048100446e-37, PT ;  /* 0x036000001d00780b */ /* 0x000fe20003f2e200 */
        /* <DEDUP_REMOVED lines=17> */
[----:B------:R-:W-:Y:S01]  /*1370*/  MOV R24, R48 ;  /* 0x0000003000187202 */ /* 0x000fe20000000f00 */
[----:B------:R-:W-:-:S07]  /*1380*/  IMAD.MOV.U32 R25, RZ, RZ, R49 ;  /* 0x000000ffff197224 */ /* 0x000fce00078e0031 */
.L_x_11:
[----:B------:R-:W-:Y:S05]  /*1390*/  BSYNC.RECONVERGENT B0 ;  /* 0x0000000000007941 */ /* 0x000fea0003800200 */
.L_x_10:
[----:B------:R-:W-:Y:S01]  /*13a0*/  MOV R0, 0x0 ;  /* 0x0000000000007802 */ /* 0x000fe20000000f00 */
[----:B------:R0:W-:Y:S01]  /*13b0*/  STL.64 [R1], R16 ;  /* 0x0000001001007387 */ /* 0x0001e20000100a00 */
[----:B------:R-:W1:Y:S03]  /*13c0*/  LDCU.64 UR4, c[0x4][0x8] ;  /* 0x01000100ff0477ac */ /* 0x000e660008000a00 */
[----:B------:R-:W-:Y:S04]  /*13d0*/  STL.64 [R1+0x10], R18 ;  /* 0x0000101201007387 */ /* 0x000fe80000100a00 */
[----:B------:R-:W-:Y:S04]  /*13e0*/  STL.64 [R1+0x18], R20 ;  /* 0x0000181401007387 */ /* 0x000fe80000100a00 */
[----:B------:R-:W-:Y:S01]  /*13f0*/  STL.64 [R1+0x20], R24 ;  /* 0x0000201801007387 */ /* 0x000fe20000100a00 */
[----:B0-----:R0:W2:Y:S03]  /*1400*/  LDC.64 R16, c[0x4][R0] ;  /* 0x0100000000107b82 */ /* 0x0010a60000000a00 */
[----:B------:R-:W-:Y:S04]  /*1410*/  STL.64 [R1+0x28], R22 ;  /* 0x0000281601007387 */ /* 0x000fe80000100a00 */
[----:B------:R-:W-:Y:S04]  /*1420*/  STL.64 [R1+0x30], R12 ;  /* 0x0000300c01007387 */ /* 0x000fe80000100a00 */
[----:B------:R-:W-:Y:S04]  /*1430*/  STL.64 [R1+0x38], R14 ;  /* 0x0000380e01007387 */ /* 0x000fe80000100a00 */
[----:B------:R-:W-:Y:S04]  /*1440*/  STL.64 [R1+0x40], R10 ;  /* 0x0000400a01007387 */ /* 0x000fe80000100a00 */
[----:B------:R-:W-:Y:S04]  /*1450*/  STL.64 [R1+0x48], R8 ;  /* 0x0000480801007387 */ /* 0x000fe80000100a00 */
[----:B------:R-:W-:Y:S04]  /*1460*/  STL.64 [R1+0x50], R2 ;  /* 0x0000500201007387 */ /* 0x000fe80000100a00 */
[----:B------:R1:W-:Y:S02]  /*1470*/  STL.64 [R1+0x8], R4 ;  /* 0x0000080401007387 */ /* 0x0003e40000100a00 */
[----:B-1----:R-:W-:Y:S01]  /*1480*/  IMAD.U32 R4, RZ, RZ, UR4 ;  /* 0x00000004ff047e24 */ /* 0x002fe2000f8e00ff */
[----:B0-----:R-:W-:-:S07]  /*1490*/  MOV R5, UR5 ;  /* 0x0000000500057c02 */ /* 0x001fce0008000f00 */
[----:B------:R-:W-:-:S07]  /*14a0*/  LEPC R20, `(.L_x_12) ;  /* 0x000000001014794e */ /* 0x000fce0000000000 */
[----:B--2---:R-:W-:Y:S05]  /*14b0*/  CALL.ABS.NOINC R16 ;  /* 0x0000000010007343 */ /* 0x004fea0003c00000 */
.L_x_12:
[----:B------:R-:W-:Y:S05]  /*14c0*/  EXIT ;  /* 0x000000000000794d */ /* 0x000fea0003800000 */
        .weak           $__internal_0_$__cuda_sm20_div_rn_f64_full
        .type           $__internal_0_$__cuda_sm20_div_rn_f64_full,@function
        .size           $__internal_0_$__cuda_sm20_div_rn_f64_full,(.L_x_29 - $__internal_0_$__cuda_sm20_div_rn_f64_full)
$__internal_0_$__cuda_sm20_div_rn_f64_full:
[C---:B------:R-:W-:Y:S01]  /*14d0*/  FSETP.GEU.AND P0, PT, |R33|.reuse, 1.469367938527859385e-39, PT ;  /* 0x001000002100780b */ /* 0x040fe20003f0e200 */
[----:B------:R-:W-:Y:S01]  /*14e0*/  IMAD.MOV.U32 R46, RZ, RZ, 0x1 ;  /* 0x00000001ff2e7424 */ /* 0x000fe200078e00ff */
[----:B------:R-:W-:Y:S01]  /*14f0*/  LOP3.LUT R30, R33, 0x800fffff, RZ, 0xc0, !PT ;  /* 0x800fffff211e7812 */ /* 0x000fe200078ec0ff */
[----:B------:R-:W-:Y:S01]  /*1500*/  BSSY.RECONVERGENT B1, `(.L_x_13) ;  /* 0x0000054000017945 */ /* 0x000fe20003800200 */
[C---:B------:R-:W-:Y:S02]  /*1510*/  FSETP.GEU.AND P2, PT, |R35|.reuse, 1.469367938527859385e-39, PT ;  /* 0x001000002300780b */ /* 0x040fe40003f4e200 */
[----:B------:R-:W-:Y:S01]  /*1520*/  LOP3.LUT R31, R30, 0x3ff00000, RZ, 0xfc, !PT ;  /* 0x3ff000001e1f7812 */ /* 0x000fe200078efcff */
[----:B------:R-:W-:Y:S01]  /*1530*/  IMAD.MOV.U32 R30, RZ, RZ, R32 ;  /* 0x000000ffff1e7224 */ /* 0x000fe200078e0020 */
[----:B------:R-:W-:Y:S02]  /*1540*/  LOP3.LUT R55, R35, 0x7ff00000, RZ, 0xc0, !PT ;  /* 0x7ff0000023377812 */ /* 0x000fe400078ec0ff */
[----:B------:R-:W-:-:S02]  /*1550*/  LOP3.LUT R58, R33, 0x7ff00000, RZ, 0xc0, !PT ;  /* 0x7ff00000213a7812 */ /* 0x000fc400078ec0ff */
[----:B------:R-:W-:Y:S01]  /*1560*/  MOV R56, 0x1ca00000 ;  /* 0x1ca0000000387802 */ /* 0x000fe20000000f00 */
[----:B------:R-:W-:Y:S01]  /*1570*/  @!P0 DMUL R30, R32, 8.98846567431157953865e+307 ;  /* 0x7fe00000201e8828 */ /* 0x000fe20000000000 */
[----:B------:R-:W-:Y:S02]  /*1580*/  ISETP.GE.U32.AND P1, PT, R55, R58, PT ;  /* 0x0000003a3700720c */ /* 0x000fe40003f26070 */
[----:B------:R-:W-:Y:S02]  /*1590*/  MOV R57, R55 ;  /* 0x0000003700397202 */ /* 0x000fe40000000f00 */
[----:B------:R-:W-:Y:S01]  /*15a0*/  @!P2 LOP3.LUT R48, R33, 0x7ff00000, RZ, 0xc0, !PT ;  /* 0x7ff000002130a812 */ /* 0x000fe200078ec0ff */
[----:B------:R-:W0:Y:S03]  /*15b0*/  MUFU.RCP64H R47, R31 ;  /* 0x0000001f002f7308 */ /* 0x000e260000001800 */
[----:B------:R-:W-:Y:S01]  /*15c0*/  @!P2 ISETP.GE.U32.AND P3, PT, R55, R48, PT ;  /* 0x000000303700a20c */ /* 0x000fe20003f66070 */
[----:B------:R-:W-:Y:S01]  /*15d0*/  @!P2 IMAD.MOV.U32 R48, RZ, RZ, RZ ;  /* 0x000000ffff30a224 */ /* 0x000fe200078e00ff */
[----:B------:R-:W-:-:S02]  /*15e0*/  @!P0 LOP3.LUT R58, R31, 0x7ff00000, RZ, 0xc0, !PT ;  /* 0x7ff000001f3a8812 */ /* 0x000fc400078ec0ff */
[----:B------:R-:W-:-:S03]  /*15f0*/  @!P2 SEL R49, R56, 0x63400000, !P3 ;  /* 0x634000003831a807 */ /* 0x000fc60005800000 */
[----:B------:R-:W-:Y:S01]  /*1600*/  VIADD R59, R58, 0xffffffff ;  /* 0xffffffff3a3b7836 */ /* 0x000fe20000000000 */
[----:B------:R-:W-:-:S04]  /*1610*/  @!P2 LOP3.LUT R49, R49, 0x80000000, R35, 0xf8, !PT ;  /* 0x800000003131a812 */ /* 0x000fc800078ef823 */
[----:B------:R-:W-:Y:S01]  /*1620*/  @!P2 LOP3.LUT R49, R49, 0x100000, RZ, 0xfc, !PT ;  /* 0x001000003131a812 */ /* 0x000fe200078efcff */
[----:B0-----:R-:W-:-:S08]  /*1630*/  DFMA R36, R46, -R30, 1 ;  /* 0x3ff000002e24742b */ /* 0x001fd0000000081e */
[----:B------:R-:W-:-:S08]  /*1640*/  DFMA R36, R36, R36, R36 ;  /* 0x000000242424722b */ /* 0x000fd00000000024 */
[----:B------:R-:W-:Y:S01]  /*1650*/  DFMA R46, R46, R36, R46 ;  /* 0x000000242e2e722b */ /* 0x000fe2000000002e */
[----:B------:R-:W-:Y:S01]  /*1660*/  SEL R37, R56, 0x63400000, !P1 ;  /* 0x6340000038257807 */ /* 0x000fe20004800000 */
[----:B------:R-:W-:-:S03]  /*1670*/  IMAD.MOV.U32 R36, RZ, RZ, R34 ;  /* 0x000000ffff247224 */ /* 0x000fc600078e0022 */
[----:B------:R-:W-:-:S03]  /*1680*/  LOP3.LUT R37, R37, 0x800fffff, R35, 0xf8, !PT ;  /* 0x800fffff25257812 */ /* 0x000fc600078ef823 */
[----:B------:R-:W-:-:S03]  /*1690*/  DFMA R50, R46, -R30, 1 ;  /* 0x3ff000002e32742b */ /* 0x000fc6000000081e */
[----:B------:R-:W-:-:S05]  /*16a0*/  @!P2 DFMA R36, R36, 2, -R48 ;  /* 0x400000002424a82b */ /* 0x000fca0000000830 */
[----:B------:R-:W-:-:S05]  /*16b0*/  DFMA R50, R46, R50, R46 ;  /* 0x000000322e32722b */ /* 0x000fca000000002e */
[----:B------:R-:W-:-:S03]  /*16c0*/  @!P2 LOP3.LUT R57, R37, 0x7ff00000, RZ, 0xc0, !PT ;  /* 0x7ff000002539a812 */ /* 0x000fc600078ec0ff */
[----:B------:R-:W-:Y:S02]  /*16d0*/  DMUL R46, R50, R36 ;  /* 0x00000024322e7228 */ /* 0x000fe40000000000 */
[----:B------:R-:W-:-:S05]  /*16e0*/  VIADD R48, R57, 0xffffffff ;  /* 0xffffffff39307836 */ /* 0x000fca0000000000 */
[----:B------:R-:W-:Y:S01]  /*16f0*/  ISETP.GT.U32.AND P0, PT, R48, 0x7feffffe, PT ;  /* 0x7feffffe3000780c */ /* 0x000fe20003f04070 */
[----:B------:R-:W-:-:S03]  /*1700*/  DFMA R48, R46, -R30, R36 ;  /* 0x8000001e2e30722b */ /* 0x000fc60000000024 */
[----:B------:R-:W-:-:S05]  /*1710*/  ISETP.GT.U32.OR P0, PT, R59, 0x7feffffe, P0 ;  /* 0x7feffffe3b00780c */ /* 0x000fca0000704470 */
[----:B------:R-:W-:-:S08]  /*1720*/  DFMA R46, R50, R48, R46 ;  /* 0x00000030322e722b */ /* 0x000fd0000000002e */
[----:B------:R-:W-:Y:S05]  /*1730*/  @P0 BRA `(.L_x_14) ;  /* 0x00000000006c0947 */ /* 0x000fea0003800000 */
[----:B------:R-:W-:Y:S01]  /*1740*/  LOP3.LUT R48, R33, 0x7ff00000, RZ, 0xc0, !PT ;  /* 0x7ff0000021307812 */ /* 0x000fe200078ec0ff */
[----:B------:R-:W-:-:S03]  /*1750*/  IMAD.MOV.U32 R50, RZ, RZ, RZ ;  /* 0x000000ffff327224 */ /* 0x000fc600078e00ff */
[CC--:B------:R-:W-:Y:S02]  /*1760*/  VIADDMNMX R34, R55.reuse, -R48.reuse, 0xb9600000, !PT ;  /* 0xb960000037227446 */ /* 0x0c0fe40007800930 */
[----:B------:R-:W-:Y:S02]  /*1770*/  ISETP.GE.U32.AND P0, PT, R55, R48, PT ;  /* 0x000000303700720c */ /* 0x000fe40003f06070 */
[----:B------:R-:W-:Y:S02]  /*1780*/  VIMNMX R34, PT, PT, R34, 0x46a00000, PT ;  /* 0x46a0000022227848 */ /* 0x000fe40003fe0100 */
[----:B------:R-:W-:-:S04]  /*1790*/  SEL R35, R56, 0x63400000, !P0 ;  /* 0x6340000038237807 */ /* 0x000fc80004000000 */
[----:B------:R-:W-:-:S05]  /*17a0*/  IADD3 R34, PT, PT, -R35, R34, RZ ;  /* 0x0000002223227210 */ /* 0x000fca0007ffe1ff */
[----:B------:R-:W-:-:S06]  /*17b0*/  VIADD R51, R34, 0x7fe00000 ;  /* 0x7fe0000022337836 */ /* 0x000fcc0000000000 */
[----:B------:R-:W-:-:S10]  /*17c0*/  DMUL R48, R46, R50 ;  /* 0x000000322e307228 */ /* 0x000fd40000000000 */
[----:B------:R-:W-:-:S13]  /*17d0*/  FSETP.GTU.AND P0, PT, |R49|, 1.469367938527859385e-39, PT ;  /* 0x001000003100780b */ /* 0x000fda0003f0c200 */
[----:B------:R-:W-:Y:S05]  /*17e0*/  @P0 BRA `(.L_x_15) ;  /* 0x0000000000940947 */ /* 0x000fea0003800000 */
[----:B------:R-:W-:Y:S01]  /*17f0*/  DFMA R30, R46, -R30, R36 ;  /* 0x8000001e2e1e722b */ /* 0x000fe20000000024 */
[----:B------:R-:W-:-:S09]  /*1800*/  MOV R50, RZ ;  /* 0x000000ff00327202 */ /* 0x000fd20000000f00 */
[C---:B------:R-:W-:Y:S02]  /*1810*/  FSETP.NEU.AND P0, PT, R31.reuse, RZ, PT ;  /* 0x000000ff1f00720b */ /* 0x040fe40003f0d000 */
[----:B------:R-:W-:-:S04]  /*1820*/  LOP3.LUT R33, R31, 0x80000000, R33, 0x48, !PT ;  /* 0x800000001f217812 */ /* 0x000fc800078e4821 */
[----:B------:R-:W-:-:S07]  /*1830*/  LOP3.LUT R51, R33, R51, RZ, 0xfc, !PT ;  /* 0x0000003321337212 */ /* 0x000fce00078efcff */
[----:B------:R-:W-:Y:S05]  /*1840*/  @!P0 BRA `(.L_x_15) ;  /* 0x00000000007c8947 */ /* 0x000fea0003800000 */
[----:B------:R-:W-:Y:S02]  /*1850*/  IMAD.MOV R31, RZ, RZ, -R34 ;  /* 0x000000ffff1f7224 */ /* 0x000fe400078e0a22 */
[----:B------:R-:W-:-:S06]  /*1860*/  IMAD.MOV.U32 R30, RZ, RZ, RZ ;  /* 0x000000ffff1e7224 */ /* 0x000fcc00078e00ff */
[----:B------:R-:W-:Y:S02]  /*1870*/  DFMA R30, R48, -R30, R46 ;  /* 0x8000001e301e722b */ /* 0x000fe4000000002e */
[----:B------:R-:W-:-:S04]  /*1880*/  DMUL.RP R46, R46, R50 ;  /* 0x000000322e2e7228 */ /* 0x000fc80000008000 */
[----:B------:R-:W-:-:S04]  /*1890*/  IADD3 R30, PT, PT, -R34, -0x43300000, RZ ;  /* 0xbcd00000221e7810 */ /* 0x000fc80007ffe1ff */
[----:B------:R-:W-:Y:S02]  /*18a0*/  FSETP.NEU.AND P0, PT, |R31|, R30, PT ;  /* 0x0000001e1f00720b */ /* 0x000fe40003f0d200 */
[----:B------:R-:W-:Y:S02]  /*18b0*/  LOP3.LUT R33, R47, R33, RZ, 0x3c, !PT ;  /* 0x000000212f217212 */ /* 0x000fe400078e3cff */
[----:B------:R-:W-:Y:S02]  /*18c0*/  FSEL R48, R46, R48, !P0 ;  /* 0x000000302e307208 */ /* 0x000fe40004000000 */
[----:B------:R-:W-:Y:S01]  /*18d0*/  FSEL R49, R33, R49, !P0 ;  /* 0x0000003121317208 */ /* 0x000fe20004000000 */
[----:B------:R-:W-:Y:S06]  /*18e0*/  BRA `(.L_x_15) ;  /* 0x0000000000547947 */ /* 0x000fec0003800000 */
.L_x_14:
[----:B------:R-:W-:-:S14]  /*18f0*/  DSETP.NAN.AND P0, PT, R34, R34, PT ;  /* 0x000000222200722a */ /* 0x000fdc0003f08000 */
[----:B------:R-:W-:Y:S05]  /*1900*/  @P0 BRA `(.L_x_16) ;  /* 0x0000000000440947 */ /* 0x000fea0003800000 */
[----:B------:R-:W-:-:S14]  /*1910*/  DSETP.NAN.AND P0, PT, R32, R32, PT ;  /* 0x000000202000722a */ /* 0x000fdc0003f08000 */
[----:B------:R-:W-:Y:S05]  /*1920*/  @P0 BRA `(.L_x_17) ;  /* 0x0000000000300947 */ /* 0x000fea0003800000 */
[----:B------:R-:W-:Y:S01]  /*1930*/  ISETP.NE.AND P0, PT, R57, R58, PT ;  /* 0x0000003a3900720c */ /* 0x000fe20003f05270 */
[----:B------:R-:W-:Y:S01]  /*1940*/  IMAD.MOV.U32 R49, RZ, RZ, -0x80000 ;  /* 0xfff80000ff317424 */ /* 0x000fe200078e00ff */
[----:B------:R-:W-:-:S11]  /*1950*/  MOV R48, 0x0 ;  /* 0x0000000000307802 */ /* 0x000fd60000000f00 */
[----:B------:R-:W-:Y:S05]  /*1960*/  @!P0 BRA `(.L_x_15) ;  /* 0x0000000000348947 */ /* 0x000fea0003800000 */
[----:B------:R-:W-:Y:S02]  /*1970*/  ISETP.NE.AND P0, PT, R57, 0x7ff00000, PT ;  /* 0x7ff000003900780c */ /* 0x000fe40003f05270 */
[----:B------:R-:W-:Y:S02]  /*1980*/  LOP3.LUT R49, R35, 0x80000000, R33, 0x48, !PT ;  /* 0x8000000023317812 */ /* 0x000fe400078e4821 */
[----:B------:R-:W-:-:S13]  /*1990*/  ISETP.EQ.OR P0, PT, R58, RZ, !P0 ;  /* 0x000000ff3a00720c */ /* 0x000fda0004702670 */
[----:B------:R-:W-:Y:S01]  /*19a0*/  @P0 LOP3.LUT R30, R49, 0x7ff00000, RZ, 0xfc, !PT ;  /* 0x7ff00000311e0812 */ /* 0x000fe200078efcff */
[----:B------:R-:W-:Y:S01]  /*19b0*/  @!P0 IMAD.MOV.U32 R48, RZ, RZ, RZ ;  /* 0x000000ffff308224 */ /* 0x000fe200078e00ff */
[----:B------:R-:W-:-:S03]  /*19c0*/  @P0 MOV R48, RZ ;  /* 0x000000ff00300202 */ /* 0x000fc60000000f00 */
[----:B------:R-:W-:Y:S01]  /*19d0*/  @P0 IMAD.MOV.U32 R49, RZ, RZ, R30 ;  /* 0x000000ffff310224 */ /* 0x000fe200078e001e */
[----:B------:R-:W-:Y:S06]  /*19e0*/  BRA `(.L_x_15) ;  /* 0x0000000000147947 */ /* 0x000fec0003800000 */
.L_x_17:
[----:B------:R-:W-:Y:S01]  /*19f0*/  LOP3.LUT R49, R33, 0x80000, RZ, 0xfc, !PT ;  /* 0x0008000021317812 */ /* 0x000fe200078efcff */
[----:B------:R-:W-:Y:S01]  /*1a00*/  IMAD.MOV.U32 R48, RZ, RZ, R32 ;  /* 0x000000ffff307224 */ /* 0x000fe200078e0020 */
[----:B------:R-:W-:Y:S06]  /*1a10*/  BRA `(.L_x_15) ;  /* 0x0000000000087947 */ /* 0x000fec0003800000 */
.L_x_16:
[----:B------:R-:W-:Y:S02]  /*1a20*/  LOP3.LUT R49, R35, 0x80000, RZ, 0xfc, !PT ;  /* 0x0008000023317812 */ /* 0x000fe400078efcff */
[----:B------:R-:W-:-:S07]  /*1a30*/  MOV R48, R34 ;  /* 0x0000002200307202 */ /* 0x000fce0000000f00 */
.L_x_15:
[----:B------:R-:W-:Y:S05]  /*1a40*/  BSYNC.RECONVERGENT B1 ;  /* 0x0000000000017941 */ /* 0x000fea0003800200 */
.L_x_13:
[----:B------:R-:W-:-:S04]  /*1a50*/  IMAD.MOV.U32 R55, RZ, RZ, 0x0 ;  /* 0x00000000ff377424 */ /* 0x000fc800078e00ff */
[----:B------:R-:W-:Y:S05]  /*1a60*/  RET.REL.NODEC R54 `(_Z17vector_grad_gaussPdS_S_S_S_S_iiii) ;  /* 0xffffffe436647950 */ /* 0x000fea0003c3ffff */
.L_x_18:
[----:B------:R-:W-:-:S00]  /*1a70*/  BRA `(.L_x_18) ;  /* 0xfffffffc00fc7947 */ /* 0x000fc0000383ffff */
[----:B------:R-:W-:-:S00]  /*1a80*/  NOP ;  /* 0x0000000000007918 */ /* 0x000fc00000000000 */
[----:B------:R-:W-:-:S00]  /*1a90*/  NOP ;  /* 0x0000000000007918 */ /* 0x000fc00000000000 */
[----:B------:R-:W-:-:S00]  /*1aa0*/  NOP ;  /* 0x0000000000007918 */ /* 0x000fc00000000000 */
[----:B------:R-:W-:-:S00]  /*1ab0*/  NOP ;  /* 0x0000000000007918 */ /* 0x000fc00000000000 */
[----:B------:R-:W-:-:S00]  /*1ac0*/  NOP ;  /* 0x0000000000007918 */ /* 0x000fc00000000000 */
[----:B------:R-:W-:-:S00]  /*1ad0*/  NOP ;  /* 0x0000000000007918 */ /* 0x000fc00000000000 */
[----:B------:R-:W-:-:S00]  /*1ae0*/  NOP ;  /* 0x0000000000007918 */ /* 0x000fc00000000000 */
[----:B------:R-:W-:-:S00]  /*1af0*/  NOP ;  /* 0x0000000000007918 */ /* 0x000fc00000000000 */
.L_x_29:


//--------------------- .text._Z18reference_grad_phiPdS_iiii --------------------------
	.section	.text._Z18reference_grad_phiPdS_iiii,"ax",@progbits
	.align	128
        .global         _Z18reference_grad_phiPdS_iiii
        .type           _Z18reference_grad_phiPdS_iiii,@function
        .size           _Z18reference_grad_phiPdS_iiii,(.L_x_31 - _Z18reference_grad_phiPdS_iiii)
        .other          _Z18reference_grad_phiPdS_iiii,@"STO_CUDA_ENTRY STV_DEFAULT"
_Z18reference_grad_phiPdS_iiii:
.text._Z18reference_grad_phiPdS_iiii:
[----:B------:R-:W-:Y:S01]  /*0000*/  LDC R1, c[0x0][0x37c] ;  /* 0x0000df00ff017b82 */ /* 0x000fe20000000800 */
[----:B------:R-:W0:Y:S07]  /*0010*/  S2R R0, SR_TID.Y ;  /* 0x0000000000007919 */ /* 0x000e2e0000002200 */
[----:B------:R-:W1:Y:S01]  /*0020*/  LDC R2, c[0x0][0x360] ;  /* 0x0000d800ff027b82 */ /* 0x000e620000000800 */
[----:B------:R-:W2:Y:S01]  /*0030*/  LDCU.64 UR6, c[0x0][0x390] ;  /* 0x00007200ff0677ac */ /* 0x000ea20008000a00 */
[----:B------:R-:W1:Y:S06]  /*0040*/  S2R R5, SR_TID.X ;  /* 0x0000000000057919 */ /* 0x000e6c0000002100 */
[----:B------:R-:W0:Y:S08]  /*0050*/  S2UR UR5, SR_CTAID.Y ;  /* 0x00000000000579c3 */ /* 0x000e300000002600 */
[----:B------:R-:W0:Y:S08]  /*0060*/  LDC R3, c[0x0][0x364] ;  /* 0x0000d900ff037b82 */ /* 0x000e300000000800 */
[----:B------:R-:W1:Y:S08]  /*0070*/  S2UR UR4, SR_CTAID.X ;  /* 0x00000000000479c3 */ /* 0x000e700000002500 */
[----:B------:R-:W3:Y:S01]  /*0080*/  LDC R15, c[0x0][0x398] ;  /* 0x0000e600ff0f7b82 */ /* 0x000ee20000000800 */
[----:B0-----:R-:W-:-:S05]  /*0090*/  IMAD R3, R3, UR5, R0 ;  /* 0x0000000503037c24 */ /* 0x001fca000f8e0200 */
[----:B--2---:R-:W-:Y:S01]  /*00a0*/  ISETP.GE.AND P0, PT, R3, UR7, PT ;  /* 0x0000000703007c0c */ /* 0x004fe2000bf06270 */
[----:B-1----:R-:W-:-:S04]  /*00b0*/  IMAD R2, R2, UR4, R5 ;  /* 0x0000000402027c24 */ /* 0x002fc8000f8e0205 */
[----:B------:R-:W-:Y:S01]  /*00c0*/  IMAD R0, R3, UR6, R2 ;  /* 0x0000000603007c24 */ /* 0x000fe2000f8e0202 */
[----:B------:R-:W-:-:S13]  /*00d0*/  ISETP.GE.OR P0, PT, R2, UR6, P0 ;  /* 0x0000000602007c0c */ /* 0x000fda0008706670 */
[----:B---3--:R-:W-:Y:S05]  /*00e0*/  @P0 EXIT ;  /* 0x000000000000094d */ /* 0x008fea0003800000 */
[----:B------:R-:W0:Y:S01]  /*00f0*/  LDC.64 R4, c[0x0][0x380] ;  /* 0x0000e000ff047b82 */ /* 0x000e220000000a00 */
[----:B------:R-:W1:Y:S01]  /*0100*/  LDCU.64 UR4, c[0x0][0x358] ;  /* 0x00006b00ff0477ac */ /* 0x000e620008000a00 */
[----:B------:R-:W-:Y:S01]  /*0110*/  IMAD R2, R3, R15, R2 ;  /* 0x0000000f03027224 */ /* 0x000fe200078e0202 */
[----:B------:R-:W-:-:S04]  /*0120*/  SHF.L.U32 R15, R15, 0x1, RZ ;  /* 0x000000010f0f7819 */ /* 0x000fc800000006ff */
[----:B------:R-:W-:-:S05]  /*0130*/  SHF.L.U32 R3, R2, 0x1, RZ ;  /* 0x0000000102037819 */ /* 0x000fca00000006ff */
[----:B0-----:R-:W-:-:S05]  /*0140*/  IMAD.WIDE R4, R3, 0x8, R4 ;  /* 0x0000000803047825 */ /* 0x001fca00078e0204 */
[----:B-1----:R-:W2:Y:S01]  /*0150*/  LDG.E.64 R8, desc[UR4][R4.64+0x8] ;  /* 0x0000080404087981 */ /* 0x002ea2000c1e1b00 */
[----:B------:R-:W-:-:S03]  /*0160*/  IMAD.WIDE R14, R15, 0x8, R4 ;  /* 0x000000080f0e7825 */ /* 0x000fc600078e0204 */
[----:B------:R-:W2:Y:S04]  /*0170*/  LDG.E.64 R12, desc[UR4][R4.64+0x18] ;  /* 0x00001804040c7981 */ /* 0x000ea8000c1e1b00 */
[----:B------:R-:W3:Y:S04]  /*0180*/  LDG.E.64 R6, desc[UR4][R4.64] ;  /* 0x0000000404067981 */ /* 0x000ee8000c1e1b00 */
[----:B------:R-:W3:Y:S04]  /*0190*/  LDG.E.64 R10, desc[UR4][R4.64+0x10] ;  /* 0x00001004040a7981 */ /* 0x000ee8000c1e1b00 */
[----:B------:R-:W4:Y:S04]  /*01a0*/  LDG.E.64 R18, desc[UR4][R14.64+0x8] ;  /* 0x000008040e127981 */ /* 0x000f28000c1e1b00 */
[----:B------:R-:W5:Y:S04]  /*01b0*/  LDG.E.64 R16, desc[UR4][R14.64] ;  /* 0x000000040e107981 */ /* 0x000f68000c1e1b00 */
[----:B------:R-:W5:Y:S04]  /*01c0*/  LDG.E.64 R20, desc[UR4][R14.64+0x18] ;  /* 0x000018040e147981 */ /* 0x000f68000c1e1b00 */
[----:B------:R-:W5:Y:S01]  /*01d0*/  LDG.E.64 R2, desc[UR4][R14.64+0x10] ;  /* 0x000010040e027981 */ /* 0x000f62000c1e1b00 */
[----:B--2---:R-:W-:Y:S01]  /*01e0*/  DADD R8, R8, R12 ;  /* 0x0000000008087229 */ /* 0x004fe2000000000c */
[----:B------:R-:W-:Y:S01]  /*01f0*/  SHF.L.U32 R13, R0, 0x1, RZ ;  /* 0x00000001000d7819 */ /* 0x000fe200000006ff */
[----:B---3--:R-:W-:Y:S01]  /*0200*/  DADD R6, R6, R10 ;  /* 0x0000000006067229 */ /* 0x008fe2000000000a */
[----:B------:R-:W0:Y:S05]  /*0210*/  LDC.64 R10, c[0x0][0x388] ;  /* 0x0000e200ff0a7b82 */ /* 0x000e2a0000000a00 */
[----:B----4-:R-:W-:-:S02]  /*0220*/  DADD R8, R18, R8 ;  /* 0x0000000012087229 */ /* 0x010fc40000000008 */
[----:B-----5:R-:W-:-:S06]  /*0230*/  DADD R6, R16, R6 ;  /* 0x0000000010067229 */ /* 0x020fcc0000000006 */
[----:B------:R-:W-:Y:S02]  /*0240*/  DADD R8, R20, R8 ;  /* 0x0000000014087229 */ /* 0x000fe40000000008 */
[----:B------:R-:W-:-:S06]  /*0250*/  DADD R2, R2, R6 ;  /* 0x0000000002027229 */ /* 0x000fcc0000000006 */
[----:B------:R-:W-:Y:S02]  /*0260*/  DMUL R8, R8, 0.25 ;  /* 0x3fd0000008087828 */ /* 0x000fe40000000000 */
[----:B------:R-:W-:-:S06]  /*0270*/  DMUL R4, R2, 0.25 ;  /* 0x3fd0000002047828 */ /* 0x000fcc0000000000 */
[----:B------:R-:W-:Y:S02]  /*0280*/  DMUL R6, R8, 3 ;  /* 0x4008000008067828 */ /* 0x000fe40000000000 */
[----:B------:R-:W-:Y:S01]  /*0290*/  DFMA R4, R2, 0.25, R4 ;  /* 0x3fd000000204782b */ /* 0x000fe20000000004 */
[----:B0-----:R-:W-:-:S05]  /*02a0*/  IMAD.WIDE R2, R13, 0x8, R10 ;  /* 0x000000080d027825 */ /* 0x001fca00078e020a */
[----:B------:R-:W-:Y:S01]  /*02b0*/  DMUL R6, R8, R6 ;  /* 0x0000000608067228 */ /* 0x000fe20000000000 */
[----:B------:R-:W-:Y:S06]  /*02c0*/  STG.E.64 desc[UR4][R2.64], R4 ;  /* 0x0000000402007986 */ /* 0x000fec000c101b04 */
[----:B------:R-:W-:Y:S01]  /*02d0*/  STG.E.64 desc[UR4][R2.64+0x8], R6 ;  /* 0x0000080602007986 */ /* 0x000fe2000c101b04 */
[----:B------:R-:W-:Y:S05]  /*02e0*/  EXIT ;  /* 0x000000000000794d */ /* 0x000fea0003800000 */
.L_x_19:
        /* <DEDUP_REMOVED lines=9> */
.L_x_31:


//--------------------- .text._Z18initialize_gradphiPdii --------------------------
	.section	.text._Z18initialize_gradphiPdii,"ax",@progbits
	.align	128
        .global         _Z18initialize_gradphiPdii
        .type           _Z18initialize_gradphiPdii,@function
        .size           _Z18initialize_gradphiPdii,(.L_x_32 - _Z18initialize_gradphiPdii)
        .other          _Z18initialize_gradphiPdii,@"STO_CUDA_ENTRY STV_DEFAULT"
_Z18initialize_gradphiPdii:
.text._Z18initialize_gradphiPdii:
[----:B------:R-:W-:Y:S01]  /*0000*/  LDC R1, c[0x0][0x37c] ;  /* 0x0000df00ff017b82 */ /* 0x000fe20000000800 */
[----:B------:R-:W0:Y:S07]  /*0010*/  S2R R2, SR_TID.Y ;  /* 0x0000000000027919 */ /* 0x000e2e0000002200 */
[----:B------:R-:W1:Y:S01]  /*0020*/  LDC R0, c[0x0][0x360] ;  /* 0x0000d800ff007b82 */ /* 0x000e620000000800 */
[----:B------:R-:W2:Y:S01]  /*0030*/  LDCU.64 UR6, c[0x0][0x388] ;  /* 0x00007100ff0677ac */ /* 0x000ea20008000a00 */
[----:B------:R-:W1:Y:S06]  /*0040*/  S2R R5, SR_TID.X ;  /* 0x0000000000057919 */ /* 0x000e6c0000002100 */
[----:B------:R-:W0:Y:S08]  /*0050*/  S2UR UR5, SR_CTAID.Y ;  /* 0x00000000000579c3 */ /* 0x000e300000002600 */
[----:B------:R-:W0:Y:S08]  /*0060*/  LDC R3, c[0x0][0x364] ;  /* 0x0000d900ff037b82 */ /* 0x000e300000000800 */
[----:B------:R-:W1:Y:S01]  /*0070*/  S2UR UR4, SR_CTAID.X ;  /* 0x00000000000479c3 */ /* 0x000e620000002500 */
[----:B0-----:R-:W-:-:S05]  /*0080*/  IMAD R3, R3, UR5, R2 ;  /* 0x0000000503037c24 */ /* 0x001fca000f8e0202 */
[----:B--2---:R-:W-:Y:S01]  /*0090*/  ISETP.GE.AND P0, PT, R3, UR7, PT ;  /* 0x0000000703007c0c */ /* 0x004fe2000bf06270 */
[----:B-1----:R-:W-:-:S05]  /*00a0*/  IMAD R0, R0, UR4, R5 ;  /* 0x0000000400007c24 */ /* 0x002fca000f8e0205 */
[----:B------:R-:W-:Y:S01]  /*00b0*/  ISETP.GE.OR P0, PT, R0, UR6, P0 ;  /* 0x0000000600007c0c */ /* 0x000fe20008706670 */
[----:B------:R-:W-:-:S12]  /*00c0*/  IMAD R0, R3, UR6, R0 ;  /* 0x0000000603007c24 */ /* 0x000fd8000f8e0200 */
[----:B------:R-:W-:Y:S05]  /*00d0*/  @P0 EXIT ;  /* 0x000000000000094d */ /* 0x000fea0003800000 */
[----:B------:R-:W0:Y:S01]  /*00e0*/  LDC.64 R2, c[0x0][0x380] ;  /* 0x0000e000ff027b82 */ /* 0x000e220000000a00 */
[----:B------:R-:W1:Y:S01]  /*00f0*/  LDCU.64 UR4, c[0x0][0x358] ;  /* 0x00006b00ff0477ac */ /* 0x000e620008000a00 */
[----:B------:R-:W-:-:S05]  /*0100*/  SHF.L.U32 R5, R0, 0x1, RZ ;  /* 0x0000000100057819 */ /* 0x000fca00000006ff */
[----:B0-----:R-:W-:-:S05]  /*0110*/  IMAD.WIDE R2, R5, 0x8, R2 ;  /* 0x0000000805027825 */ /* 0x001fca00078e0202 */
[----:B-1----:R-:W-:Y:S04]  /*0120*/  STG.E.64 desc[UR4][R2.64], RZ ;  /* 0x000000ff02007986 */ /* 0x002fe8000c101b04 */
[----:B------:R-:W-:Y:S01]  /*0130*/  STG.E.64 desc[UR4][R2.64+0x8], RZ ;  /* 0x000008ff02007986 */ /* 0x000fe2000c101b04 */
[----:B------:R-:W-:Y:S05]  /*0140*/  EXIT ;  /* 0x000000000000794d */ /* 0x000fea0003800000 */
.L_x_20:
        /* <DEDUP_REMOVED lines=11> */
.L_x_32:


//--------------------- .text._Z14initialize_phiPdS_S_S_iiii --------------------------
	.section	.text._Z14initialize_phiPdS_S_S_iiii,"ax",@progbits
	.align	128
        .global         _Z14initialize_phiPdS_S_S_iiii
        .type           _Z14initialize_phiPdS_S_S_iiii,@function
        .size           _Z14initialize_phiPdS_S_S_iiii,(.L_x_33 - _Z14initialize_phiPdS_S_S_iiii)
        .other          _Z14initialize_phiPdS_S_S_iiii,@"STO_CUDA_ENTRY STV_DEFAULT"
_Z14initialize_phiPdS_S_S_iiii:
.text._Z14initialize_phiPdS_S_S_iiii:
        /* <DEDUP_REMOVED lines=11> */
[----:B------:R-:W-:-:S13]  /*00b0*/  ISETP.GE.OR P0, PT, R5, UR8, P0 ;  /* 0x0000000805007c0c */ /* 0x000fda0008706670 */
[----:B------:R-:W-:Y:S05]  /*00c0*/  @P0 EXIT ;  /* 0x000000000000094d */ /* 0x000fea0003800000 */
[----:B------:R-:W0:Y:S01]  /*00d0*/  LDC R23, c[0x0][0x3a8] ;  /* 0x0000ea00ff177b82 */ /* 0x000e220000000800 */
[----:B------:R-:W1:Y:S07]  /*00e0*/  LDCU.64 UR6, c[0x0][0x358] ;  /* 0x00006b00ff0677ac */ /* 0x000e6e0008000a00 */
[----:B------:R-:W2:Y:S01]  /*00f0*/  LDC.64 R18, c[0x0][0x380] ;  /* 0x0000e000ff127b82 */ /* 0x000ea20000000a00 */
[----:B0-----:R-:W-:Y:S01]  /*0100*/  IMAD R2, R0, R23, R5 ;  /* 0x0000001700027224 */ /* 0x001fe200078e0205 */
[----:B------:R-:W-:-:S04]  /*0110*/  SHF.L.U32 R23, R23, 0x1, RZ ;  /* 0x0000000117177819 */ /* 0x000fc800000006ff */
[----:B------:R-:W-:-:S05]  /*0120*/  SHF.L.U32 R3, R2, 0x1, RZ ;  /* 0x0000000102037819 */ /* 0x000fca00000006ff */
[----:B--2---:R-:W-:-:S05]  /*0130*/  IMAD.WIDE R18, R3, 0x8, R18 ;  /* 0x0000000803127825 */ /* 0x004fca00078e0212 */
[----:B-1----:R-:W2:Y:S01]  /*0140*/  LDG.E.64 R12, desc[UR6][R18.64+0x8] ;  /* 0x00000806120c7981 */ /* 0x002ea2000c1e1b00 */
[----:B------:R-:W-:-:S03]  /*0150*/  IMAD.WIDE R22, R23, 0x8, R18 ;  /* 0x0000000817167825 */ /* 0x000fc600078e0212 */
[----:B------:R-:W2:Y:S04]  /*0160*/  LDG.E.64 R20, desc[UR6][R18.64+0x18] ;  /* 0x0000180612147981 */ /* 0x000ea8000c1e1b00 */
[----:B------:R-:W3:Y:S04]  /*0170*/  LDG.E.64 R2, desc[UR6][R22.64+0x8] ;  /* 0x0000080616027981 */ /* 0x000ee8000c1e1b00 */
[----:B------:R-:W4:Y:S04]  /*0180*/  LDG.E.64 R14, desc[UR6][R18.64] ;  /* 0x00000006120e7981 */ /* 0x000f28000c1e1b00 */
[----:B------:R-:W4:Y:S04]  /*0190*/  LDG.E.64 R16, desc[UR6][R18.64+0x10] ;  /* 0x0000100612107981 */ /* 0x000f28000c1e1b00 */
[----:B------:R-:W5:Y:S04]  /*01a0*/  LDG.E.64 R6, desc[UR6][R22.64+0x18] ;  /* 0x0000180616067981 */ /* 0x000f68000c1e1b00 */
[----:B------:R-:W5:Y:S04]  /*01b0*/  LDG.E.64 R8, desc[UR6][R22.64] ;  /* 0x0000000616087981 */ /* 0x000f68000c1e1b00 */
[----:B------:R0:W5:Y:S01]  /*01c0*/  LDG.E.64 R10, desc[UR6][R22.64+0x10] ;  /* 0x00001006160a7981 */ /* 0x000162000c1e1b00 */
[C---:B------:R-:W-:Y:S01]  /*01d0*/  ISETP.NE.AND P0, PT, R0.reuse, RZ, PT ;  /* 0x000000ff0000720c */ /* 0x040fe20003f05270 */
[----:B0-----:R-:W-:Y:S01]  /*01e0*/  IMAD R23, R0, UR8, R5 ;  /* 0x0000000800177c24 */ /* 0x001fe2000f8e0205 */
[----:B--2---:R-:W-:-:S08]  /*01f0*/  DADD R12, R12, R20 ;  /* 0x000000000c0c7229 */ /* 0x004fd00000000014 */
[----:B---3--:R-:W-:Y:S02]  /*0200*/  DADD R20, R2, R12 ;  /* 0x0000000002147229 */ /* 0x008fe4000000000c */
[----:B----4-:R-:W-:-:S06]  /*0210*/  DADD R14, R14, R16 ;  /* 0x000000000e0e7229 */ /* 0x010fcc0000000010 */
[----:B-----5:R-:W-:Y:S02]  /*0220*/  DADD R16, R6, R20 ;  /* 0x0000000006107229 */ /* 0x020fe40000000014 */
[----:B------:R-:W-:-:S06]  /*0230*/  DADD R20, R8, R14 ;  /* 0x0000000008147229 */ /* 0x000fcc000000000e */
[----:B------:R-:W-:Y:S02]  /*0240*/  DMUL R24, R16, 0.25 ;  /* 0x3fd0000010187828 */ /* 0x000fe40000000000 */
[----:B------:R-:W0:Y:S01]  /*0250*/  LDC.64 R16, c[0x0][0x388] ;  /* 0x0000e200ff107b82 */ /* 0x000e220000000a00 */
[----:B------:R-:W-:-:S05]  /*0260*/  DADD R20, R10, R20 ;  /* 0x000000000a147229 */ /* 0x000fca0000000014 */
[----:B------:R-:W-:-:S03]  /*0270*/  DMUL R18, R24, R24 ;  /* 0x0000001818127228 */ /* 0x000fc60000000000 */
[----:B------:R-:W-:-:S05]  /*0280*/  DMUL R20, R20, 0.25 ;  /* 0x3fd0000014147828 */ /* 0x000fca0000000000 */
[----:B------:R-:W-:-:S08]  /*0290*/  DMUL R18, R24, R18 ;  /* 0x0000001218127228 */ /* 0x000fd00000000000 */
[----:B------:R-:W-:Y:S01]  /*02a0*/  DFMA R18, R20, R20, R18 ;  /* 0x000000141412722b */ /* 0x000fe20000000012 */
[----:B0-----:R-:W-:-:S06]  /*02b0*/  IMAD.WIDE R16, R23, 0x8, R16 ;  /* 0x0000000817107825 */ /* 0x001fcc00078e0210 */
[----:B------:R0:W-:Y:S01]  /*02c0*/  STG.E.64 desc[UR6][R16.64], R18 ;  /* 0x0000001210007986 */ /* 0x0001e2000c101b06 */
[----:B------:R-:W-:Y:S05]  /*02d0*/  @P0 BRA `(.L_x_21) ;  /* 0x0000000000240947 */ /* 0x000fea0003800000 */
[----:B------:R-:W-:Y:S01]  /*02e0*/  DMUL R12, R12, 0.5 ;  /* 0x3fe000000c0c7828 */ /* 0x000fe20000000000 */
[----:B------:R-:W1:Y:S01]  /*02f0*/  LDC.64 R6, c[0x0][0x390] ;  /* 0x0000e400ff067b82 */ /* 0x000e620000000a00 */
[----:B------:R-:W-:-:S06]  /*0300*/  DMUL R14, R14, 0.5 ;  /* 0x3fe000000e0e7828 */ /* 0x000fcc0000000000 */
[----:B------:R-:W-:-:S08]  /*0310*/  DMUL R2, R12, R12 ;  /* 0x0000000c0c027228 */ /* 0x000fd00000000000 */
[----:B------:R-:W-:-:S08]  /*0320*/  DMUL R2, R12, R2 ;  /* 0x000000020c027228 */ /* 0x000fd00000000000 */
[----:B------:R-:W-:Y:S01]  /*0330*/  DFMA R2, R14, R14, R2 ;  /* 0x0000000e0e02722b */ /* 0x000fe20000000002 */
[----:B-1----:R-:W-:-:S06]  /*0340*/  IMAD.WIDE R4, R5, 0x8, R6 ;  /* 0x0000000805047825 */ /* 0x002fcc00078e0206 */
[----:B------:R-:W-:Y:S01]  /*0350*/  STG.E.64 desc[UR6][R4.64], R2 ;  /* 0x0000000204007986 */ /* 0x000fe2000c101b06 */
[----:B------:R-:W-:Y:S05]  /*0360*/  EXIT ;  /* 0x000000000000794d */ /* 0x000fea0003800000 */
.L_x_21:
[----:B------:R-:W-:-:S06]  /*0370*/  UIADD3 UR4, UPT, UPT, UR9, -0x1, URZ ;  /* 0xffffffff09047890 */ /* 0x000fcc000fffe0ff */
[----:B------:R-:W-:-:S13]  /*0380*/  ISETP.NE.AND P0, PT, R0, UR4, PT ;  /* 0x0000000400007c0c */ /* 0x000fda000bf05270 */
[----:B------:R-:W-:Y:S05]  /*0390*/  @P0 EXIT ;  /* 0x000000000000094d */ /* 0x000fea0003800000 */
[----:B------:R-:W-:Y:S01]  /*03a0*/  DADD R2, R2, R6 ;  /* 0x0000000002027229 */ /* 0x000fe20000000006 */
[----:B------:R-:W1:Y:S01]  /*03b0*/  LDC.64 R12, c[0x0][0x398] ;  /* 0x0000e600ff0c7b82 */ /* 0x000e620000000a00 */
[----:B------:R-:W-:-:S06]  /*03c0*/  DADD R8, R8, R10 ;  /* 0x0000000008087229 */ /* 0x000fcc000000000a */
[----:B------:R-:W-:Y:S02]  /*03d0*/  DMUL R2, R2, 0.5 ;  /* 0x3fe0000002027828 */ /* 0x000fe40000000000 */
[----:B------:R-:W-:-:S06]  /*03e0*/  DMUL R8, R8, 0.5 ;  /* 0x3fe0000008087828 */ /* 0x000fcc0000000000 */
[----:B------:R-:W-:-:S08]  /*03f0*/  DMUL R6, R2, R2 ;  /* 0x0000000202067228 */ /* 0x000fd00000000000 */
[----:B------:R-:W-:Y:S01]  /*0400*/  DMUL R6, R2, R6 ;  /* 0x0000000602067228 */ /* 0x000fe20000000000 */
[----:B-1----:R-:W-:-:S07]  /*0410*/  IMAD.WIDE R2, R5, 0x8, R12 ;  /* 0x0000000805027825 */ /* 0x002fce00078e020c */
[----:B------:R-:W-:-:S07]  /*0420*/  DFMA R6, R8, R8, R6 ;  /* 0x000000080806722b */ /* 0x000fce0000000006 */
[----:B------:R-:W-:Y:S01]  /*0430*/  STG.E.64 desc[UR6][R2.64], R6 ;  /* 0x0000000602007986 */ /* 0x000fe2000c101b06 */
[----:B------:R-:W-:Y:S05]  /*0440*/  EXIT ;  /* 0x000000000000794d */ /* 0x000fea0003800000 */
.L_x_22:
        /* <DEDUP_REMOVED lines=11> */
.L_x_33:


//--------------------- .text._Z18compute_cellcenterPdS_iiii --------------------------
	.section	.text._Z18compute_cellcenterPdS_iiii,"ax",@progbits
	.align	128
        .global         _Z18compute_cellcenterPdS_iiii
        .type           _Z18compute_cellcenterPdS_iiii,@function
        .size           _Z18compute_cellcenterPdS_iiii,(.L_x_34 - _Z18compute_cellcenterPdS_iiii)
        .other          _Z18compute_cellcenterPdS_iiii,@"STO_CUDA_ENTRY STV_DEFAULT"
_Z18compute_cellcenterPdS_iiii:
.text._Z18compute_cellcenterPdS_iiii:
        /* <DEDUP_REMOVED lines=25> */
[----:B------:R0:W3:Y:S04]  /*0190*/  LDG.E.64 R14, desc[UR4][R8.64+0x18] ;  /* 0x00001804080e7981 */ /* 0x0000e8000c1e1b00 */
[----:B------:R-:W4:Y:S04]  /*01a0*/  LDG.E.64 R18, desc[UR4][R16.64] ;  /* 0x0000000410127981 */ /* 0x000f28000c1e1b00 */
[----:B------:R-:W5:Y:S04]  /*01b0*/  LDG.E.64 R20, desc[UR4][R16.64+0x8] ;  /* 0x0000080410147981 */ /* 0x000f68000c1e1b00 */
[----:B------:R-:W5:Y:S04]  /*01c0*/  LDG.E.64 R4, desc[UR4][R16.64+0x10] ;  /* 0x0000100410047981 */ /* 0x000f68000c1e1b00 */
[----:B------:R-:W5:Y:S01]  /*01d0*/  LDG.E.64 R2, desc[UR4][R16.64+0x18] ;  /* 0x0000180410027981 */ /* 0x000f62000c1e1b00 */
[----:B0-----:R-:W-:Y:S01]  /*01e0*/  SHF.L.U32 R9, R0, 0x1, RZ ;  /* 0x0000000100097819 */ /* 0x001fe200000006ff */
[----:B--2---:R-:W-:Y:S01]  /*01f0*/  DADD R12, R6, R12 ;  /* 0x00000000060c7229 */ /* 0x004fe2000000000c */
[----:B------:R-:W0:Y:S01]  /*0200*/  LDC.64 R6, c[0x0][0x388] ;  /* 0x0000e200ff067b82 */ /* 0x000e220000000a00 */
[----:B---3--:R-:W-:-:S06]  /*0210*/  DADD R10, R10, R14 ;  /* 0x000000000a0a7229 */ /* 0x008fcc000000000e */
[----:B----4-:R-:W-:Y:S02]  /*0220*/  DADD R12, R18, R12 ;  /* 0x00000000120c7229 */ /* 0x010fe4000000000c */
[----:B-----5:R-:W-:-:S06]  /*0230*/  DADD R10, R20, R10 ;  /* 0x00000000140a7229 */ /* 0x020fcc000000000a */
[----:B------:R-:W-:Y:S02]  /*0240*/  DADD R4, R4, R12 ;  /* 0x0000000004047229 */ /* 0x000fe4000000000c */
[----:B------:R-:W-:Y:S01]  /*0250*/  DADD R2, R2, R10 ;  /* 0x0000000002027229 */ /* 0x000fe2000000000a */
[----:B0-----:R-:W-:-:S05]  /*0260*/  IMAD.WIDE R6, R9, 0x8, R6 ;  /* 0x0000000809067825 */ /* 0x001fca00078e0206 */
[----:B------:R-:W-:Y:S02]  /*0270*/  DMUL R4, R4, 0.25 ;  /* 0x3fd0000004047828 */ /* 0x000fe40000000000 */
[----:B------:R-:W-:-:S05]  /*0280*/  DMUL R2, R2, 0.25 ;  /* 0x3fd0000002027828 */ /* 0x000fca0000000000 */
[----:B------:R-:W-:Y:S04]  /*0290*/  STG.E.64 desc[UR4][R6.64], R4 ;  /* 0x0000000406007986 */ /* 0x000fe8000c101b04 */
[----:B------:R-:W-:Y:S01]  /*02a0*/  STG.E.64 desc[UR4][R6.64+0x8], R2 ;  /* 0x0000080206007986 */ /* 0x000fe2000c101b04 */
[----:B------:R-:W-:Y:S05]  /*02b0*/  EXIT ;  /* 0x000000000000794d */ /* 0x000fea0003800000 */
.L_x_23:
        /* <DEDUP_REMOVED lines=12> */
.L_x_34:


//--------------------- .text._Z12compute_areaPdS_S_ii --------------------------
	.section	.text._Z12compute_areaPdS_S_ii,"ax",@progbits
	.align	128
        .global         _Z12compute_areaPdS_S_ii
        .type           _Z12compute_areaPdS_S_ii,@function
        .size           _Z12compute_areaPdS_S_ii,(.L_x_35 - _Z12compute_areaPdS_S_ii)
        .other          _Z12compute_areaPdS_S_ii,@"STO_CUDA_ENTRY STV_DEFAULT"
_Z12compute_areaPdS_S_ii:
.text._Z12compute_areaPdS_S_ii:
[----:B------:R-:W-:Y:S01]  /*0000*/  LDC R1, c[0x0][0x37c] ;  /* 0x0000df00ff017b82 */ /* 0x000fe20000000800 */
[----:B------:R-:W0:Y:S07]  /*0010*/  S2R R4, SR_TID.Y ;  /* 0x0000000000047919 */ /* 0x000e2e0000002200 */
[----:B------:R-:W1:Y:S01]  /*0020*/  LDC R27, c[0x0][0x360] ;  /* 0x0000d800ff1b7b82 */ /* 0x000e620000000800 */
[----:B------:R-:W2:Y:S01]  /*0030*/  LDCU UR8, c[0x0][0x39c] ;  /* 0x00007380ff0877ac */ /* 0x000ea20008000800 */
[----:B------:R-:W1:Y:S06]  /*0040*/  S2R R2, SR_TID.X ;  /* 0x0000000000027919 */ /* 0x000e6c0000002100 */
[----:B------:R-:W0:Y:S08]  /*0050*/  S2UR UR5, SR_CTAID.Y ;  /* 0x00000000000579c3 */ /* 0x000e300000002600 */
[----:B------:R-:W0:Y:S08]  /*0060*/  LDC R25, c[0x0][0x364] ;  /* 0x0000d900ff197b82 */ /* 0x000e300000000800 */
[----:B------:R-:W1:Y:S08]  /*0070*/  S2UR UR4, SR_CTAID.X ;  /* 0x00000000000479c3 */ /* 0x000e700000002500 */
[----:B------:R-:W3:Y:S01]  /*0080*/  LDC R0, c[0x0][0x398] ;  /* 0x0000e600ff007b82 */ /* 0x000ee20000000800 */
[----:B0-----:R-:W-:-:S05]  /*0090*/  IMAD R25, R25, UR5, R4 ;  /* 0x0000000519197c24 */ /* 0x001fca000f8e0204 */
[----:B--2---:R-:W-:Y:S01]  /*00a0*/  ISETP.GE.AND P0, PT, R25, UR8, PT ;  /* 0x0000000819007c0c */ /* 0x004fe2000bf06270 */
[----:B-1----:R-:W-:-:S05]  /*00b0*/  IMAD R27, R27, UR4, R2 ;  /* 0x000000041b1b7c24 */ /* 0x002fca000f8e0202 */
[----:B---3--:R-:W-:-:S13]  /*00c0*/  ISETP.GE.OR P0, PT, R27, R0, P0 ;  /* 0x000000001b00720c */ /* 0x008fda0000706670 */
[----:B------:R-:W-:Y:S05]  /*00d0*/  @P0 EXIT ;  /* 0x000000000000094d */ /* 0x000fea0003800000 */
[----:B------:R-:W0:Y:S01]  /*00e0*/  LDC.64 R2, c[0x0][0x380] ;  /* 0x0000e000ff027b82 */ /* 0x000e220000000a00 */
[----:B------:R-:W1:Y:S01]  /*00f0*/  LDCU.64 UR6, c[0x0][0x358] ;  /* 0x00006b00ff0677ac */ /* 0x000e620008000a00 */
[----:B------:R-:W-:-:S04]  /*0100*/  IMAD R12, R25, R0, R27 ;  /* 0x00000000190c7224 */ /* 0x000fc800078e021b */
[----:B------:R-:W-:-:S04]  /*0110*/  IMAD.SHL.U32 R5, R12, 0x2, RZ ;  /* 0x000000020c057824 */ /* 0x000fc800078e00ff */
[----:B0-----:R-:W-:-:S05]  /*0120*/  IMAD.WIDE R2, R5, 0x8, R2 ;  /* 0x0000000805027825 */ /* 0x001fca00078e0202 */
[----:B-1----:R0:W5:Y:S04]  /*0130*/  LDG.E.64 R4, desc[UR6][R2.64] ;  /* 0x0000000602047981 */ /* 0x002168000c1e1b00 */
[----:B------:R0:W5:Y:S01]  /*0140*/  LDG.E.64 R6, desc[UR6][R2.64+0x8] ;  /* 0x0000080602067981 */ /* 0x000162000c1e1b00 */
[----:B------:R-:W-:Y:S01]  /*0150*/  VIADD R26, R0, 0xffffffff ;  /* 0xffffffff001a7836 */ /* 0x000fe20000000000 */
[----:B------:R-:W-:Y:S01]  /*0160*/  ISETP.GE.AND P2, PT, R27, RZ, PT ;  /* 0x000000ff1b00720c */ /* 0x000fe20003f46270 */
[----:B------:R-:W-:Y:S01]  /*0170*/  IMAD R24, R25, R0, -R25 ;  /* 0x0000000019187224 */ /* 0x000fe200078e0a19 */
[----:B------:R-:W-:Y:S02]  /*0180*/  BSSY.RECONVERGENT B0, `(.L_x_24) ;  /* 0x0000041000007945 */ /* 0x000fe40003800200 */
[----:B------:R-:W-:-:S02]  /*0190*/  IABS R13, R26 ;  /* 0x0000001a000d7213 */ /* 0x000fc40000000000 */
[----:B------:R-:W-:Y:S02]  /*01a0*/  IABS R15, R26 ;  /* 0x0000001a000f7213 */ /* 0x000fe40000000000 */
[----:B------:R-:W1:Y:S08]  /*01b0*/  I2F.RP R10, R13 ;  /* 0x0000000d000a7306 */ /* 0x000e700000209400 */
[----:B-1----:R-:W1:Y:S02]  /*01c0*/  MUFU.RCP R10, R10 ;  /* 0x0000000a000a7308 */ /* 0x002e640000001000 */
[----:B-1----:R-:W-:Y:S01]  /*01d0*/  IADD3 R8, PT, PT, R10, 0xffffffe, RZ ;  /* 0x0ffffffe0a087810 */ /* 0x002fe20007ffe0ff */
[----:B------:R-:W-:-:S05]  /*01e0*/  IMAD.MOV R10, RZ, RZ, -R15 ;  /* 0x000000ffff0a7224 */ /* 0x000fca00078e0a0f */
[----:B------:R1:W2:Y:S02]  /*01f0*/  F2I.FTZ.U32.TRUNC.NTZ R9, R8 ;  /* 0x0000000800097305 */ /* 0x0002a4000021f000 */
[----:B-1----:R-:W-:Y:S02]  /*0200*/  HFMA2 R8, -RZ, RZ, 0, 0 ;  /* 0x00000000ff087431 */ /* 0x002fe400000001ff */
[----:B--2---:R-:W-:-:S04]  /*0210*/  IMAD.MOV R14, RZ, RZ, -R9 ;  /* 0x000000ffff0e7224 */ /* 0x004fc800078e0a09 */
[----:B------:R-:W-:Y:S01]  /*0220*/  IMAD R11, R14, R13, RZ ;  /* 0x0000000d0e0b7224 */ /* 0x000fe200078e02ff */
[----:B------:R-:W-:-:S03]  /*0230*/  IABS R14, R27 ;  /* 0x0000001b000e7213 */ /* 0x000fc60000000000 */
[----:B------:R-:W-:-:S06]  /*0240*/  IMAD.HI.U32 R9, R9, R11, R8 ;  /* 0x0000000b09097227 */ /* 0x000fcc00078e0008 */
[----:B------:R-:W-:-:S04]  /*0250*/  IMAD.HI.U32 R9, R9, R14, RZ ;  /* 0x0000000e09097227 */ /* 0x000fc800078e00ff */
[----:B------:R-:W-:Y:S02]  /*0260*/  IMAD R14, R9, R10, R14 ;  /* 0x0000000a090e7224 */ /* 0x000fe400078e020e */
[----:B------:R-:W1:Y:S03]  /*0270*/  LDC.64 R10, c[0x0][0x390] ;  /* 0x0000e400ff0a7b82 */ /* 0x000e660000000a00 */
[----:B------:R-:W-:-:S05]  /*0280*/  ISETP.GT.U32.AND P0, PT, R13, R14, PT ;  /* 0x0000000e0d00720c */ /* 0x000fca0003f04070 */
[----:B------:R-:W2:Y:S08]  /*0290*/  LDC.64 R8, c[0x0][0x388] ;  /* 0x0000e200ff087b82 */ /* 0x000eb00000000a00 */
[----:B------:R-:W-:Y:S02]  /*02a0*/  @!P0 IADD3 R14, PT, PT, R14, -R13, RZ ;  /* 0x8000000d0e0e8210 */ /* 0x000fe40007ffe0ff */
[----:B------:R-:W-:-:S02]  /*02b0*/  ISETP.NE.AND P0, PT, R26, RZ, PT ;  /* 0x000000ff1a00720c */ /* 0x000fc40003f05270 */
[----:B------:R-:W-:-:S13]  /*02c0*/  ISETP.GT.U32.AND P1, PT, R13, R14, PT ;  /* 0x0000000e0d00720c */ /* 0x000fda0003f24070 */
[----:B------:R-:W-:Y:S01]  /*02d0*/  @!P1 IMAD.IADD R14, R14, 0x1, -R13 ;  /* 0x000000010e0e9824 */ /* 0x000fe200078e0a0d */
[----:B------:R-:W-:Y:S01]  /*02e0*/  ISETP.GE.AND P1, PT, R27, R26, PT ;  /* 0x0000001a1b00720c */ /* 0x000fe20003f26270 */
[----:B------:R-:W-:-:S03]  /*02f0*/  IMAD R13, R12, 0x9, RZ ;  /* 0x000000090c0d7824 */ /* 0x000fc600078e02ff */
[----:B------:R-:W-:Y:S01]  /*0300*/  @!P2 IADD3 R14, PT, PT, -R14, RZ, RZ ;  /* 0x000000ff0e0ea210 */ /* 0x000fe20007ffe1ff */
[----:B-1----:R-:W-:Y:S01]  /*0310*/  IMAD.WIDE R10, R13, 0x8, R10 ;  /* 0x000000080d0a7825 */ /* 0x002fe200078e020a */
[----:B------:R-:W-:Y:S02]  /*0320*/  @!P0 LOP3.LUT R14, RZ, R26, RZ, 0x33, !PT ;  /* 0x0000001aff0e8212 */ /* 0x000fe400078e33ff */
[----:B------:R-:W-:-:S03]  /*0330*/  CS2R R12, SRZ ;  /* 0x00000000000c7805 */ /* 0x000fc6000001ff00 */
[----:B------:R-:W-:-:S05]  /*0340*/  IMAD.IADD R24, R24, 0x1, R14 ;  /* 0x0000000118187824 */ /* 0x000fca00078e020e */
[----:B------:R-:W-:-:S05]  /*0350*/  SHF.L.U32 R15, R24, 0x1, RZ ;  /* 0x00000001180f7819 */ /* 0x000fca00000006ff */
[----:B--2---:R-:W-:Y:S01]  /*0360*/  IMAD.WIDE R14, R15, 0x8, R8 ;  /* 0x000000080f0e7825 */ /* 0x004fe200078e0208 */
[----:B0-----:R-:W-:Y:S06]  /*0370*/  @P1 BRA `(.L_x_25) ;  /* 0x0000000000781947 */ /* 0x001fec0003800000 */
[----:B------:R-:W2:Y:S04]  /*0380*/  LDG.E.64 R16, desc[UR6][R2.64+0x18] ;  /* 0x0000180602107981 */ /* 0x000ea8000c1e1b00 */
[----:B------:R-:W3:Y:S01]  /*0390*/  LDG.E.64 R18, desc[UR6][R2.64+0x10] ;  /* 0x0000100602127981 */ /* 0x000ee2000c1e1b00 */
[----:B------:R-:W-:-:S05]  /*03a0*/  VIADD R28, R0, 0xfffffffe ;  /* 0xfffffffe001c7836 */ /* 0x000fca0000000000 */
[----:B------:R-:W-:-:S04]  /*03b0*/  ISETP.GE.AND P0, PT, R27, R28, PT ;  /* 0x0000001c1b00720c */ /* 0x000fc80003f06270 */
[----:B------:R-:W-:Y:S01]  /*03c0*/  ISETP.EQ.OR P0, PT, R25, RZ, P0 ;  /* 0x000000ff1900720c */ /* 0x000fe20000702670 */
[----:B--2--5:R-:W-:Y:S02]  /*03d0*/  DADD R20, -R6, R16 ;  /* 0x0000000006147229 */ /* 0x024fe40000000110 */
[----:B---3--:R-:W-:-:S06]  /*03e0*/  DADD R22, -R4, R18 ;  /* 0x0000000004167229 */ /* 0x008fcc0000000112 */
[----:B------:R-:W-:Y:S01]  /*03f0*/  DADD R20, -RZ, -R20 ;  /* 0x00000000ff147229 */ /* 0x000fe20000000914 */
[----:B------:R0:W-:Y:S06]  /*0400*/  STG.E.64 desc[UR6][R10.64+0x8], R22 ;  /* 0x000008160a007986 */ /* 0x0001ec000c101b06 */
[----:B------:R0:W-:Y:S01]  /*0410*/  STG.E.64 desc[UR6][R10.64], R20 ;  /* 0x000000140a007986 */ /* 0x0001e2000c101b06 */
[----:B------:R-:W-:Y:S05]  /*0420*/  @P0 BRA `(.L_x_26) ;  /* 0x0000000000440947 */ /* 0x000fea0003800000 */
[----:B------:R-:W-:Y:S01]  /*0430*/  IADD3 R24, PT, PT, -R26, R24, RZ ;  /* 0x000000181a187210 */ /* 0x000fe20007ffe1ff */
[----:B0-----:R-:W2:Y:S04]  /*0440*/  LDG.E.64 R20, desc[UR6][R14.64] ;  /* 0x000000060e147981 */ /* 0x001ea8000c1e1b00 */
[----:B------:R-:W-:Y:S01]  /*0450*/  IMAD.SHL.U32 R29, R24, 0x2, RZ ;  /* 0x00000002181d7824 */ /* 0x000fe200078e00ff */
[----:B------:R-:W3:Y:S03]  /*0460*/  LDG.E.64 R12, desc[UR6][R14.64+0x8] ;  /* 0x000008060e0c7981 */ /* 0x000ee6000c1e1b00 */
[----:B------:R-:W-:-:S05]  /*0470*/  IMAD.WIDE R28, R29, 0x8, R8 ;  /* 0x000000081d1c7825 */ /* 0x000fca00078e0208 */
[----:B------:R-:W2:Y:S04]  /*0480*/  LDG.E.64 R22, desc[UR6][R28.64] ;  /* 0x000000061c167981 */ /* 0x000ea8000c1e1b00 */
[----:B------:R-:W3:Y:S01]  /*0490*/  LDG.E.64 R8, desc[UR6][R28.64+0x8] ;  /* 0x000008061c087981 */ /* 0x000ee2000c1e1b00 */
[----:B------:R-:W-:Y:S02]  /*04a0*/  DADD R18, R4, R18 ;  /* 0x0000000004127229 */ /* 0x000fe40000000012 */
[----:B--2---:R-:W-:-:S08]  /*04b0*/  DADD R20, R20, R22 ;  /* 0x0000000014147229 */ /* 0x004fd00000000016 */
[----:B------:R-:W-:-:S08]  /*04c0*/  DMUL R20, R20, 0.5 ;  /* 0x3fe0000014147828 */ /* 0x000fd00000000000 */
[----:B------:R-:W-:Y:S02]  /*04d0*/  DFMA R18, R18, 0.5, -R20 ;  /* 0x3fe000001212782b */ /* 0x000fe40000000814 */
[----:B---3--:R-:W-:-:S05]  /*04e0*/  DADD R8, R12, R8 ;  /* 0x000000000c087229 */ /* 0x008fca0000000008 */
[----:B------:R0:W-:Y:S01]  /*04f0*/  STG.E.64 desc[UR6][R10.64+0x28], R18 ;  /* 0x000028120a007986 */ /* 0x0001e2000c101b06 */
[----:B------:R-:W-:Y:S02]  /*0500*/  DADD R12, R6, R16 ;  /* 0x00000000060c7229 */ /* 0x000fe40000000010 */
[----:B------:R-:W-:-:S08]  /*0510*/  DMUL R8, R8, 0.5 ;  /* 0x3fe0000008087828 */ /* 0x000fd00000000000 */
[----:B------:R-:W-:Y:S01]  /*0520*/  DFMA R12, R12, 0.5, -R8 ;  /* 0x3fe000000c0c782b */ /* 0x000fe20000000808 */
[----:B------:R-:W-:Y:S10]  /*0530*/  BRA `(.L_x_27) ;  /* 0x0000000000147947 */ /* 0x000ff40003800000 */
.L_x_26:
[----:B------:R1:W-:Y:S01]  /*0540*/  STG.E.64 desc[UR6][R10.64+0x28], RZ ;  /* 0x000028ff0a007986 */ /* 0x0003e2000c101b06 */
[----:B------:R-:W-:Y:S05]  /*0550*/  BRA `(.L_x_27) ;  /* 0x00000000000c7947 */ /* 0x000fea0003800000 */
.L_x_25:
[----:B------:R2:W-:Y:S04]  /*0560*/  STG.E.64 desc[UR6][R10.64], RZ ;  /* 0x000000ff0a007986 */ /* 0x0005e8000c101b06 */
[----:B------:R2:W-:Y:S04]  /*0570*/  STG.E.64 desc[UR6][R10.64+0x8], RZ ;  /* 0x000008ff0a007986 */ /* 0x0005e8000c101b06 */
[----:B------:R2:W-:Y:S02]  /*0580*/  STG.E.64 desc[UR6][R10.64+0x28], RZ ;  /* 0x000028ff0a007986 */ /* 0x0005e4000c101b06 */
.L_x_27:
[----:B------:R-:W-:Y:S05]  /*0590*/  BSYNC.RECONVERGENT B0 ;  /* 0x0000000000007941 */ /* 0x000fea0003800200 */
.L_x_24:
[----:B------:R-:W-:Y:S01]  /*05a0*/  UIADD3 UR4, UPT, UPT, UR8, -0x1, URZ ;  /* 0xffffffff08047890 */ /* 0x000fe2000fffe0ff */
[----:B------:R3:W-:Y:S05]  /*05b0*/  STG.E.64 desc[UR6][R10.64+0x30], R12 ;  /* 0x0000300c0a007986 */ /* 0x0007ea000c101b06 */
[----:B------:R-:W-:-:S13]  /*05c0*/  ISETP.GE.U32.AND P0, PT, R25, UR4, PT ;  /* 0x0000000419007c0c */ /* 0x000fda000bf06070 */
[----:B------:R3:W-:Y:S04]  /*05d0*/  @P0 STG.E.64 desc[UR6][R10.64+0x10], RZ ;  /* 0x000010ff0a000986 */ /* 0x0007e8000c101b06 */
[----:B------:R3:W-:Y:S04]  /*05e0*/  @P0 STG.E.64 desc[UR6][R10.64+0x18], RZ ;  /* 0x000018ff0a000986 */ /* 0x0007e8000c101b06 */
[----:B------:R3:W-:Y:S04]  /*05f0*/  @P0 STG.E.64 desc[UR6][R10.64+0x38], RZ ;  /* 0x000038ff0a000986 */ /* 0x0007e8000c101b06 */
[----:B------:R3:W-:Y:S01]  /*0600*/  @P0 STG.E.64 desc[UR6][R10.64+0x40], RZ ;  /* 0x000040ff0a000986 */ /* 0x0007e2000c101b06 */
[----:B------:R-:W-:Y:S05]  /*0610*/  @P0 EXIT ;  /* 0x000000000000094d */ /* 0x000fea0003800000 */
[----:B0-----:R-:W-:-:S05]  /*0620*/  SHF.L.U32 R19, R0, 0x1, RZ ;  /* 0x0000000100137819 */ /* 0x001fca00000006ff */
[----:B------:R-:W-:-:S05]  /*0630*/  IMAD.WIDE R8, R19, 0x8, R2 ;  /* 0x0000000813087825 */ /* 0x000fca00078e0202 */
[----:B------:R-:W4:Y:S04]  /*0640*/  LDG.E.64 R16, desc[UR6][R8.64] ;  /* 0x0000000608107981 */ /* 0x000f28000c1e1b00 */
[----:B---3--:R-:W3:Y:S01]  /*0650*/  LDG.E.64 R12, desc[UR6][R8.64+0x8] ;  /* 0x00000806080c7981 */ /* 0x008ee2000c1e1b00 */
[----:B------:R-:W-:Y:S01]  /*0660*/  VIADD R0, R19, 0xfffffffc ;  /* 0xfffffffc13007836 */ /* 0x000fe20000000000 */
[----:B------:R-:W-:-:S04]  /*0670*/  ISETP.NE.AND P0, PT, R27, RZ, PT ;  /* 0x000000ff1b00720c */ /* 0x000fc80003f05270 */
[----:B------:R-:W-:-:S05]  /*0680*/  SEL R23, R0, 0xfffffffe, !P0 ;  /* 0xfffffffe00177807 */ /* 0x000fca0004000000 */
[----:B------:R-:W-:Y:S01]  /*0690*/  IMAD.WIDE R22, R23, 0x8, R14 ;  /* 0x0000000817167825 */ /* 0x000fe200078e020e */
[----:B----45:R-:W-:Y:S02]  /*06a0*/  DADD R20, -R4, R16 ;  /* 0x0000000004147229 */ /* 0x030fe40000000110 */
[----:B---3--:R-:W-:-:S06]  /*06b0*/  DADD R18, -R6, R12 ;  /* 0x0000000006127229 */ /* 0x008fcc000000010c */
[----:B------:R-:W-:Y:S01]  /*06c0*/  DADD R24, -RZ, -R20 ;  /* 0x00000000ff187229 */ /* 0x000fe20000000914 */
[----:B------:R-:W-:Y:S06]  /*06d0*/  STG.E.64 desc[UR6][R10.64+0x10], R18 ;  /* 0x000010120a007986 */ /* 0x000fec000c101b06 */
[----:B------:R0:W-:Y:S04]  /*06e0*/  STG.E.64 desc[UR6][R10.64+0x18], R24 ;  /* 0x000018180a007986 */ /* 0x0001e8000c101b06 */
[----:B------:R-:W3:Y:S04]  /*06f0*/  LDG.E.64 R20, desc[UR6][R14.64] ;  /* 0x000000060e147981 */ /* 0x000ee8000c1e1b00 */
[----:B------:R-:W4:Y:S04]  /*0700*/  LDG.E.64 R26, desc[UR6][R14.64+0x8] ;  /* 0x000008060e1a7981 */ /* 0x000f28000c1e1b00 */
[----:B------:R-:W4:Y:S04]  /*0710*/  LDG.E.64 R28, desc[UR6][R22.64+0x8] ;  /* 0x00000806161c7981 */ /* 0x000f28000c1e1b00 */
[----:B0-----:R-:W3:Y:S01]  /*0720*/  LDG.E.64 R24, desc[UR6][R22.64] ;  /* 0x0000000616187981 */ /* 0x001ee2000c1e1b00 */
[----:B------:R-:W-:-:S02]  /*0730*/  DADD R16, R4, R16 ;  /* 0x0000000004107229 */ /* 0x000fc40000000010 */
[----:B------:R-:W-:Y:S02]  /*0740*/  DADD R12, R6, R12 ;  /* 0x00000000060c7229 */ /* 0x000fe4000000000c */
[----:B----4-:R-:W-:Y:S02]  /*0750*/  DADD R26, R26, R28 ;  /* 0x000000001a1a7229 */ /* 0x010fe4000000001c */
[----:B---3--:R-:W-:-:S06]  /*0760*/  DADD R20, R20, R24 ;  /* 0x0000000014147229 */ /* 0x008fcc0000000018 */
[----:B------:R-:W-:Y:S02]  /*0770*/  DMUL R26, R26, 0.5 ;  /* 0x3fe000001a1a7828 */ /* 0x000fe40000000000 */
[----:B------:R-:W-:-:S06]  /*0780*/  DMUL R20, R20, 0.5 ;  /* 0x3fe0000014147828 */ /* 0x000fcc0000000000 */
[----:B------:R-:W-:Y:S02]  /*0790*/  DFMA R12, R12, 0.5, -R26 ;  /* 0x3fe000000c0c782b */ /* 0x000fe4000000081a */
[----:B------:R-:W-:-:S05]  /*07a0*/  DFMA R16, R16, 0.5, -R20 ;  /* 0x3fe000001010782b */ /* 0x000fca0000000814 */
[----:B------:R0:W-:Y:S04]  /*07b0*/  STG.E.64 desc[UR6][R10.64+0x40], R12 ;  /* 0x0000400c0a007986 */ /* 0x0001e8000c101b06 */
[----:B------:R0:W-:Y:S01]  /*07c0*/  STG.E.64 desc[UR6][R10.64+0x38], R16 ;  /* 0x000038100a007986 */ /* 0x0001e2000c101b06 */
[----:B------:R-:W-:Y:S05]  /*07d0*/  @P1 EXIT ;  /* 0x000000000000194d */ /* 0x000fea0003800000 */
[----:B0-----:R-:W3:Y:S04]  /*07e0*/  LDG.E.64 R12, desc[UR6][R2.64+0x10] ;  /* 0x00001006020c7981 */ /* 0x001ee8000c1e1b00 */
[----:B------:R-:W3:Y:S04]  /*07f0*/  LDG.E.64 R16, desc[UR6][R8.64] ;  /* 0x0000000608107981 */ /* 0x000ee8000c1e1b00 */
[----:B------:R-:W4:Y:S04]  /*0800*/  LDG.E.64 R22, desc[UR6][R8.64+0x18] ;  /* 0x0000180608167981 */ /* 0x000f28000c1e1b00 */
[----:B------:R-:W5:Y:S04]  /*0810*/  LDG.E.64 R14, desc[UR6][R2.64+0x18] ;  /* 0x00001806020e7981 */ /* 0x000f68000c1e1b00 */
[----:B------:R-:W5:Y:S04]  /*0820*/  LDG.E.64 R18, desc[UR6][R8.64+0x8] ;  /* 0x0000080608127981 */ /* 0x000f68000c1e1b00 */
[----:B------:R-:W2:Y:S01]  /*0830*/  LDG.E.64 R20, desc[UR6][R8.64+0x10] ;  /* 0x0000100608147981 */ /* 0x000ea2000c1e1b00 */
[----:B---3--:R-:W-:-:S02]  /*0840*/  DADD R12, -R12, R16 ;  /* 0x000000000c0c7229 */ /* 0x008fc40000000110 */
[----:B----4-:R-:W-:Y:S02]  /*0850*/  DADD R22, -R6, R22 ;  /* 0x0000000006167229 */ /* 0x010fe40000000116 */
[----:B-----5:R-:W-:-:S06]  /*0860*/  DADD R14, -R14, R18 ;  /* 0x000000000e0e7229 */ /* 0x020fcc0000000112 */
[----:B------:R-:W-:Y:S02]  /*0870*/  DMUL R12, R12, R22 ;  /* 0x000000160c0c7228 */ /* 0x000fe40000000000 */
[----:B--2---:R-:W-:-:S08]  /*0880*/  DADD R20, -R4, R20 ;  /* 0x0000000004147229 */ /* 0x004fd00000000114 */
[----:B------:R-:W-:-:S08]  /*0890*/  DFMA R12, R20, R14, -R12 ;  /* 0x0000000e140c722b */ /* 0x000fd0000000080c */
[----:B------:R-:W-:-:S07]  /*08a0*/  DMUL R12, R12, 0.5 ;  /* 0x3fe000000c0c7828 */ /* 0x000fce0000000000 */
[----:B------:R-:W-:Y:S01]  /*08b0*/  STG.E.64 desc[UR6][R10.64+0x20], R12 ;  /* 0x0000200c0a007986 */ /* 0x000fe2000c101b06 */
[----:B------:R-:W-:Y:S05]  /*08c0*/  EXIT ;  /* 0x000000000000794d */ /* 0x000fea0003800000 */
.L_x_28:
        /* <DEDUP_REMOVED lines=11> */
.L_x_35:


//--------------------- .nv.global.init           --------------------------
	.section	.nv.global.init,"aw",@progbits
.nv.global.init:
	.type		$str,@object
	.size		$str,(.L_0 - $str)
$str:
        /*0000*/ 	.byte	0x69, 0x20, 0x25, 0x64, 0x2c, 0x20, 0x6a, 0x20, 0x25, 0x64, 0x2c, 0x20, 0x67, 0x72, 0x61, 0x64
        /* <DEDUP_REMOVED lines=8> */
        /*0090*/ 	.byte	0x20, 0x0a, 0x00
.L_0:


//--------------------- .nv.shared.reserved.0     --------------------------
	.section	.nv.shared.reserved.0,"aw",@nobits
	.weak		__nv_reservedSMEM_offset_0_alias
	.size		__nv_reservedSMEM_offset_0_alias, 0, 64
	.other		__nv_reservedSMEM_offset_0_alias,@"STO_CUDA_RESERVED_SHARED STV_DEFAULT"
__nv_reservedSMEM_offset_0_alias:
	.zero		0
	.zero		64


//--------------------- .nv.constant0._Z17vector_grad_gaussPdS_S_S_S_S_iiii --------------------------
	.section	.nv.constant0._Z17vector_grad_gaussPdS_S_S_S_S_iiii,"a",@progbits
	.sectionflags	@""
	.align	4
.nv.constant0._Z17vector_grad_gaussPdS_S_S_S_S_iiii:
	.zero		960


//--------------------- .nv.constant0._Z18reference_grad_phiPdS_iiii --------------------------
	.section	.nv.constant0._Z18reference_grad_phiPdS_iiii,"a",@progbits
	.sectionflags	@""
	.align	4
.nv.constant0._Z18reference_grad_phiPdS_iiii:
	.zero		928


//--------------------- .nv.constant0._Z18initialize_gradphiPdii --------------------------
	.section	.nv.constant0._Z18initialize_gradphiPdii,"a",@progbits
	.sectionflags	@""
	.align	4
.nv.constant0._Z18initialize_gradphiPdii:
	.zero		912


//--------------------- .nv.constant0._Z14initialize_phiPdS_S_S_iiii --------------------------
	.section	.nv.constant0._Z14initialize_phiPdS_S_S_iiii,"a",@progbits
	.sectionflags	@""
	.align	4
.nv.constant0._Z14initialize_phiPdS_S_S_iiii:
	.zero		944


//--------------------- .nv.constant0._Z18compute_cellcenterPdS_iiii --------------------------
	.section	.nv.constant0._Z18compute_cellcenterPdS_iiii,"a",@progbits
	.sectionflags	@""
	.align	4
.nv.constant0._Z18compute_cellcenterPdS_iiii:
	.zero		928


//--------------------- .nv.constant0._Z12compute_areaPdS_S_ii --------------------------
	.section	.nv.constant0._Z12compute_areaPdS_S_ii,"a",@progbits
	.sectionflags	@""
	.align	4
.nv.constant0._Z12compute_areaPdS_S_ii:
	.zero		928


//--------------------- SYMBOLS --------------------------

	.type		.nv.reservedSmem.offset0,@object
	.size		.nv.reservedSmem.offset0,0x4
	.type		vprintf,@function
